//
// Generated by NVIDIA NVVM Compiler
//
// Compiler Build ID: CL-36424714
// Cuda compilation tools, release 13.0, V13.0.88
// Based on NVVM 20.0.0
//

.version 9.0
.target sm_100
.address_size 64

	// .globl	_Z20pcfg_generate_kernelP11SegmentInfoiiiPc

.visible .entry _Z20pcfg_generate_kernelP11SegmentInfoiiiPc(
	.param .u64 .ptr .align 1 _Z20pcfg_generate_kernelP11SegmentInfoiiiPc_param_0,
	.param .u32 _Z20pcfg_generate_kernelP11SegmentInfoiiiPc_param_1,
	.param .u32 _Z20pcfg_generate_kernelP11SegmentInfoiiiPc_param_2,
	.param .u32 _Z20pcfg_generate_kernelP11SegmentInfoiiiPc_param_3,
	.param .u64 .ptr .align 1 _Z20pcfg_generate_kernelP11SegmentInfoiiiPc_param_4
)
{
	.local .align 4 .b8 	__local_depot0[12];
	.reg .b64 	%SP;
	.reg .b64 	%SPL;
	.reg .pred 	%p<19>;
	.reg .b16 	%rs<3>;
	.reg .b32 	%r<128>;
	.reg .b64 	%rd<92>;

	mov.u64 	%SPL, __local_depot0;
	ld.param.u64 	%rd8, [_Z20pcfg_generate_kernelP11SegmentInfoiiiPc_param_0];
	ld.param.u32 	%r34, [_Z20pcfg_generate_kernelP11SegmentInfoiiiPc_param_1];
	ld.param.u32 	%r36, [_Z20pcfg_generate_kernelP11SegmentInfoiiiPc_param_2];
	ld.param.u32 	%r35, [_Z20pcfg_generate_kernelP11SegmentInfoiiiPc_param_3];
	ld.param.u64 	%rd7, [_Z20pcfg_generate_kernelP11SegmentInfoiiiPc_param_4];
	cvta.to.global.u64 	%rd1, %rd8;
	add.u64 	%rd2, %SPL, 0;
	mov.u32 	%r37, %ctaid.x;
	mov.u32 	%r38, %ntid.x;
	mov.u32 	%r39, %tid.x;
	mad.lo.s32 	%r1, %r37, %r38, %r39;
	setp.ge.s32 	%p1, %r1, %r36;
	@%p1 bra 	$L__BB0_21;
	setp.lt.s32 	%p2, %r34, 1;
	@%p2 bra 	$L__BB0_13;
	and.b32  	%r2, %r34, 7;
	setp.lt.u32 	%p3, %r34, 8;
	mov.u32 	%r116, %r34;
	mov.u32 	%r117, %r1;
	@%p3 bra 	$L__BB0_5;
	and.b32  	%r3, %r34, 2147483640;
	mov.b32 	%r115, 0;
	mov.u32 	%r116, %r34;
	mov.u32 	%r117, %r1;
$L__BB0_4:
	.pragma "nounroll";
	add.s32 	%r41, %r116, -1;
	mul.wide.u32 	%rd10, %r41, 32;
	add.s64 	%rd11, %rd1, %rd10;
	ld.global.u32 	%r42, [%rd11+24];
	div.s32 	%r43, %r117, %r42;
	mul.lo.s32 	%r44, %r43, %r42;
	sub.s32 	%r45, %r117, %r44;
	mul.wide.u32 	%rd12, %r41, 4;
	add.s64 	%rd13, %rd2, %rd12;
	st.local.u32 	[%rd13], %r45;
	add.s32 	%r46, %r116, -2;
	mul.wide.u32 	%rd14, %r46, 32;
	add.s64 	%rd15, %rd1, %rd14;
	ld.global.u32 	%r47, [%rd15+24];
	div.s32 	%r48, %r43, %r47;
	mul.lo.s32 	%r49, %r48, %r47;
	sub.s32 	%r50, %r43, %r49;
	mul.wide.u32 	%rd16, %r46, 4;
	add.s64 	%rd17, %rd2, %rd16;
	st.local.u32 	[%rd17], %r50;
	add.s32 	%r51, %r116, -3;
	mul.wide.u32 	%rd18, %r51, 32;
	add.s64 	%rd19, %rd1, %rd18;
	ld.global.u32 	%r52, [%rd19+24];
	div.s32 	%r53, %r48, %r52;
	mul.lo.s32 	%r54, %r53, %r52;
	sub.s32 	%r55, %r48, %r54;
	mul.wide.u32 	%rd20, %r51, 4;
	add.s64 	%rd21, %rd2, %rd20;
	st.local.u32 	[%rd21], %r55;
	add.s32 	%r56, %r116, -4;
	mul.wide.u32 	%rd22, %r56, 32;
	add.s64 	%rd23, %rd1, %rd22;
	ld.global.u32 	%r57, [%rd23+24];
	div.s32 	%r58, %r53, %r57;
	mul.lo.s32 	%r59, %r58, %r57;
	sub.s32 	%r60, %r53, %r59;
	mul.wide.u32 	%rd24, %r56, 4;
	add.s64 	%rd25, %rd2, %rd24;
	st.local.u32 	[%rd25], %r60;
	add.s32 	%r61, %r116, -5;
	mul.wide.u32 	%rd26, %r61, 32;
	add.s64 	%rd27, %rd1, %rd26;
	ld.global.u32 	%r62, [%rd27+24];
	div.s32 	%r63, %r58, %r62;
	mul.lo.s32 	%r64, %r63, %r62;
	sub.s32 	%r65, %r58, %r64;
	mul.wide.u32 	%rd28, %r61, 4;
	add.s64 	%rd29, %rd2, %rd28;
	st.local.u32 	[%rd29], %r65;
	add.s32 	%r66, %r116, -6;
	mul.wide.u32 	%rd30, %r66, 32;
	add.s64 	%rd31, %rd1, %rd30;
	ld.global.u32 	%r67, [%rd31+24];
	div.s32 	%r68, %r63, %r67;
	mul.lo.s32 	%r69, %r68, %r67;
	sub.s32 	%r70, %r63, %r69;
	mul.wide.u32 	%rd32, %r66, 4;
	add.s64 	%rd33, %rd2, %rd32;
	st.local.u32 	[%rd33], %r70;
	add.s32 	%r71, %r116, -7;
	mul.wide.u32 	%rd34, %r71, 32;
	add.s64 	%rd35, %rd1, %rd34;
	ld.global.u32 	%r72, [%rd35+24];
	div.s32 	%r73, %r68, %r72;
	mul.lo.s32 	%r74, %r73, %r72;
	sub.s32 	%r75, %r68, %r74;
	mul.wide.u32 	%rd36, %r71, 4;
	add.s64 	%rd37, %rd2, %rd36;
	st.local.u32 	[%rd37], %r75;
	add.s32 	%r116, %r116, -8;
	mul.wide.u32 	%rd38, %r116, 32;
	add.s64 	%rd39, %rd1, %rd38;
	ld.global.u32 	%r76, [%rd39+24];
	div.s32 	%r117, %r73, %r76;
	mul.lo.s32 	%r77, %r117, %r76;
	sub.s32 	%r78, %r73, %r77;
	mul.wide.u32 	%rd40, %r116, 4;
	add.s64 	%rd41, %rd2, %rd40;
	st.local.u32 	[%rd41], %r78;
	add.s32 	%r115, %r115, 8;
	setp.ne.s32 	%p4, %r115, %r3;
	@%p4 bra 	$L__BB0_4;
$L__BB0_5:
	setp.eq.s32 	%p5, %r2, 0;
	@%p5 bra 	$L__BB0_13;
	and.b32  	%r12, %r34, 3;
	setp.lt.u32 	%p6, %r2, 4;
	@%p6 bra 	$L__BB0_8;
	add.s32 	%r79, %r116, -1;
	mul.wide.u32 	%rd42, %r79, 32;
	add.s64 	%rd43, %rd1, %rd42;
	ld.global.u32 	%r80, [%rd43+24];
	div.s32 	%r81, %r117, %r80;
	mul.lo.s32 	%r82, %r81, %r80;
	sub.s32 	%r83, %r117, %r82;
	mul.wide.u32 	%rd44, %r79, 4;
	add.s64 	%rd45, %rd2, %rd44;
	st.local.u32 	[%rd45], %r83;
	add.s32 	%r84, %r116, -2;
	mul.wide.u32 	%rd46, %r84, 32;
	add.s64 	%rd47, %rd1, %rd46;
	ld.global.u32 	%r85, [%rd47+24];
	div.s32 	%r86, %r81, %r85;
	mul.lo.s32 	%r87, %r86, %r85;
	sub.s32 	%r88, %r81, %r87;
	mul.wide.u32 	%rd48, %r84, 4;
	add.s64 	%rd49, %rd2, %rd48;
	st.local.u32 	[%rd49], %r88;
	add.s32 	%r89, %r116, -3;
	mul.wide.u32 	%rd50, %r89, 32;
	add.s64 	%rd51, %rd1, %rd50;
	ld.global.u32 	%r90, [%rd51+24];
	div.s32 	%r91, %r86, %r90;
	mul.lo.s32 	%r92, %r91, %r90;
	sub.s32 	%r93, %r86, %r92;
	mul.wide.u32 	%rd52, %r89, 4;
	add.s64 	%rd53, %rd2, %rd52;
	st.local.u32 	[%rd53], %r93;
	add.s32 	%r116, %r116, -4;
	mul.wide.u32 	%rd54, %r116, 32;
	add.s64 	%rd55, %rd1, %rd54;
	ld.global.u32 	%r94, [%rd55+24];
	div.s32 	%r117, %r91, %r94;
	mul.lo.s32 	%r95, %r117, %r94;
	sub.s32 	%r96, %r91, %r95;
	mul.wide.u32 	%rd56, %r116, 4;
	add.s64 	%rd57, %rd2, %rd56;
	st.local.u32 	[%rd57], %r96;
$L__BB0_8:
	setp.eq.s32 	%p7, %r12, 0;
	@%p7 bra 	$L__BB0_13;
	setp.eq.s32 	%p8, %r12, 1;
	@%p8 bra 	$L__BB0_11;
	add.s32 	%r97, %r116, -1;
	mul.wide.u32 	%rd58, %r97, 32;
	add.s64 	%rd59, %rd1, %rd58;
	ld.global.u32 	%r98, [%rd59+24];
	div.s32 	%r99, %r117, %r98;
	mul.lo.s32 	%r100, %r99, %r98;
	sub.s32 	%r101, %r117, %r100;
	mul.wide.u32 	%rd60, %r97, 4;
	add.s64 	%rd61, %rd2, %rd60;
	st.local.u32 	[%rd61], %r101;
	add.s32 	%r116, %r116, -2;
	mul.wide.u32 	%rd62, %r116, 32;
	add.s64 	%rd63, %rd1, %rd62;
	ld.global.u32 	%r102, [%rd63+24];
	div.s32 	%r117, %r99, %r102;
	mul.lo.s32 	%r103, %r117, %r102;
	sub.s32 	%r104, %r99, %r103;
	mul.wide.u32 	%rd64, %r116, 4;
	add.s64 	%rd65, %rd2, %rd64;
	st.local.u32 	[%rd65], %r104;
$L__BB0_11:
	and.b32  	%r105, %r34, 1;
	setp.eq.b32 	%p9, %r105, 1;
	not.pred 	%p10, %p9;
	@%p10 bra 	$L__BB0_13;
	add.s32 	%r106, %r116, -1;
	mul.wide.u32 	%rd66, %r106, 32;
	add.s64 	%rd67, %rd1, %rd66;
	ld.global.u32 	%r107, [%rd67+24];
	rem.s32 	%r108, %r117, %r107;
	mul.wide.u32 	%rd68, %r106, 4;
	add.s64 	%rd69, %rd2, %rd68;
	st.local.u32 	[%rd69], %r108;
$L__BB0_13:
	setp.lt.s32 	%p11, %r34, 1;
	mul.lo.s32 	%r109, %r35, %r1;
	cvt.s64.s32 	%rd71, %r109;
	cvta.to.global.u64 	%rd72, %rd7;
	add.s64 	%rd3, %rd72, %rd71;
	mov.b64 	%rd91, 0;
	@%p11 bra 	$L__BB0_20;
	add.s32 	%r21, %r35, -1;
	mov.b32 	%r122, 0;
	mov.u32 	%r127, %r122;
$L__BB0_15:
	mul.wide.u32 	%rd73, %r122, 32;
	add.s64 	%rd74, %rd1, %rd73;
	add.s64 	%rd4, %rd74, 8;
	ld.global.u64 	%rd75, [%rd74+8];
	cvta.to.global.u64 	%rd76, %rd75;
	mul.wide.u32 	%rd77, %r122, 4;
	add.s64 	%rd78, %rd2, %rd77;
	ld.local.u32 	%r111, [%rd78];
	mul.wide.s32 	%rd79, %r111, 4;
	add.s64 	%rd80, %rd76, %rd79;
	ld.global.u32 	%r124, [%rd80];
	ld.global.u64 	%rd81, [%rd74+16];
	cvta.to.global.u64 	%rd82, %rd81;
	add.s64 	%rd83, %rd82, %rd79;
	ld.global.u32 	%r25, [%rd83];
	setp.lt.s32 	%p12, %r25, 1;
	setp.ge.s32 	%p13, %r127, %r21;
	or.pred  	%p14, %p12, %p13;
	@%p14 bra 	$L__BB0_18;
	mov.b32 	%r125, 0;
$L__BB0_17:
	cvt.s64.s32 	%rd84, %r124;
	cvt.s64.s32 	%rd85, %r127;
	add.s64 	%rd86, %rd3, %rd85;
	ld.global.u64 	%rd87, [%rd4+-8];
	cvta.to.global.u64 	%rd88, %rd87;
	add.s64 	%rd89, %rd88, %rd84;
	ld.global.u8 	%rs1, [%rd89];
	add.s32 	%r127, %r127, 1;
	st.global.u8 	[%rd86], %rs1;
	add.s32 	%r125, %r125, 1;
	setp.lt.s32 	%p15, %r125, %r25;
	setp.lt.s32 	%p16, %r127, %r21;
	and.pred  	%p17, %p15, %p16;
	add.s32 	%r124, %r124, 1;
	@%p17 bra 	$L__BB0_17;
$L__BB0_18:
	add.s32 	%r122, %r122, 1;
	setp.ne.s32 	%p18, %r122, %r34;
	@%p18 bra 	$L__BB0_15;
	cvt.s64.s32 	%rd91, %r127;
$L__BB0_20:
	add.s64 	%rd90, %rd3, %rd91;
	mov.b16 	%rs2, 0;
	st.global.u8 	[%rd90], %rs2;
$L__BB0_21:
	ret;

}


// ===== COMPILED SASS (sm_100) =====

	.target	sm_100

	.elftype	@"ET_EXEC"


//--------------------- .note.nv.tkinfo           --------------------------
	.section	.note.nv.tkinfo,"",@"SHT_NOTE"
	.sectionflags	@"SHF_NOTE_NV_TKINFO"
	.tkinfo
        /*0018*/ 	.word	0x00000002
        /*0030*/ 	.string	""
        /*0030*/ 	.string	"ptxas"
        /*0030*/ 	.string	"Cuda compilation tools, release 13.0, V13.0.88"
        /*0030*/ 	.string	"Build cuda_13.0.r13.0/compiler.36424714_0"
        /*0030*/ 	.string	"-arch sm_100 -m 64 "



//--------------------- .note.nv.cuinfo           --------------------------
	.section	.note.nv.cuinfo,"",@"SHT_NOTE"
	.sectionflags	@"SHF_NOTE_NV_CUINFO"
        /*0018*/ 	.short	0x0002
        /*001a*/ 	.short	0x0064
        /*001c*/ 	.short	0x0082
	.zero		2


//--------------------- .nv.info                  --------------------------
	.section	.nv.info,"",@"SHT_CUDA_INFO"
	.align	4


	//----- nvinfo : EIATTR_REGCOUNT
	.align		4
        /*0000*/ 	.byte	0x04, 0x2f
        /*0002*/ 	.short	(.L_1 - .L_0)
	.align		4
.L_0:
        /*0004*/ 	.word	index@(_Z20pcfg_generate_kernelP11SegmentInfoiiiPc)
        /*0008*/ 	.word	0x0000001f


	//----- nvinfo : EIATTR_FRAME_SIZE
	.align		4
.L_1:
        /*000c*/ 	.byte	0x04, 0x11
        /*000e*/ 	.short	(.L_3 - .L_2)
	.align		4
.L_2:
        /*0010*/ 	.word	index@(_Z20pcfg_generate_kernelP11SegmentInfoiiiPc)
        /*0014*/ 	.word	0x00000010


	//----- nvinfo : EIATTR_MIN_STACK_SIZE
	.align		4
.L_3:
        /*0018*/ 	.byte	0x04, 0x12
        /*001a*/ 	.short	(.L_5 - .L_4)
	.align		4
.L_4:
        /*001c*/ 	.word	index@(_Z20pcfg_generate_kernelP11SegmentInfoiiiPc)
        /*0020*/ 	.word	0x00000010
.L_5:


//--------------------- .nv.compat                --------------------------
	.section	.nv.compat,"",@"SHT_CUDA_COMPAT_INFO"
	.align	4
        /*0000*/ 	.byte	0x02, 0x09, 0x00, 0x00, 0x02, 0x02, 0x01, 0x00, 0x02, 0x05, 0x05, 0x00, 0x03, 0x07, 0x01, 0x01
        /*0010*/ 	.byte	0x02, 0x03, 0x00, 0x00, 0x02, 0x06, 0x01, 0x00, 0x04, 0x0b, 0x08, 0x00, 0x09, 0x00, 0x00, 0x00
        /*0020*/ 	.byte	0x00, 0x00, 0x00, 0x00


//--------------------- .nv.info._Z20pcfg_generate_kernelP11SegmentInfoiiiPc --------------------------
	.section	.nv.info._Z20pcfg_generate_kernelP11SegmentInfoiiiPc,"",@"SHT_CUDA_INFO"
	.sectionflags	@""
	.align	4


	//----- nvinfo : EIATTR_CUDA_API_VERSION
	.align		4
        /*0000*/ 	.byte	0x04, 0x37
        /*0002*/ 	.short	(.L_7 - .L_6)
.L_6:
        /*0004*/ 	.word	0x00000082


	//----- nvinfo : EIATTR_KPARAM_INFO
	.align		4
.L_7:
        /*0008*/ 	.byte	0x04, 0x17
        /*000a*/ 	.short	(.L_9 - .L_8)
.L_8:
        /*000c*/ 	.word	0x00000000
        /*0010*/ 	.short	0x0004
        /*0012*/ 	.short	0x0018
        /*0014*/ 	.byte	0x00, 0xf5, 0x21, 0x00


	//----- nvinfo : EIATTR_KPARAM_INFO
	.align		4
.L_9:
        /*0018*/ 	.byte	0x04, 0x17
        /*001a*/ 	.short	(.L_11 - .L_10)
.L_10:
        /*001c*/ 	.word	0x00000000
        /*0020*/ 	.short	0x0003
        /*0022*/ 	.short	0x0010
        /*0024*/ 	.byte	0x00, 0xf0, 0x11, 0x00


	//----- nvinfo : EIATTR_KPARAM_INFO
	.align		4
.L_11:
        /*0028*/ 	.byte	0x04, 0x17
        /*002a*/ 	.short	(.L_13 - .L_12)
.L_12:
        /*002c*/ 	.word	0x00000000
        /*0030*/ 	.short	0x0002
        /*0032*/ 	.short	0x000c
        /*0034*/ 	.byte	0x00, 0xf0, 0x11, 0x00


	//----- nvinfo : EIATTR_KPARAM_INFO
	.align		4
.L_13:
        /*0038*/ 	.byte	0x04, 0x17
        /*003a*/ 	.short	(.L_15 - .L_14)
.L_14:
        /*003c*/ 	.word	0x00000000
        /*0040*/ 	.short	0x0001
        /*0042*/ 	.short	0x0008
        /*0044*/ 	.byte	0x00, 0xf0, 0x11, 0x00


	//----- nvinfo : EIATTR_KPARAM_INFO
	.align		4
.L_15:
        /*0048*/ 	.byte	0x04, 0x17
        /*004a*/ 	.short	(.L_17 - .L_16)
.L_16:
        /*004c*/ 	.word	0x00000000
        /*0050*/ 	.short	0x0000
        /*0052*/ 	.short	0x0000
        /*0054*/ 	.byte	0x00, 0xf5, 0x21, 0x00


	//----- nvinfo : EIATTR_SPARSE_MMA_MASK
	.align		4
.L_17:
        /*0058*/ 	.byte	0x03, 0x50
        /*005a*/ 	.short	0x0000


	//----- nvinfo : EIATTR_MAXREG_COUNT
	.align		4
        /*005c*/ 	.byte	0x03, 0x1b
        /*005e*/ 	.short	0x00ff


	//----- nvinfo : EIATTR_MERCURY_ISA_VERSION
	.align		4
        /*0060*/ 	.byte	0x03, 0x5f
        /*0062*/ 	.short	0x0101


	//----- nvinfo : EIATTR_VRC_CTA_INIT_COUNT
	.align		4
        /*0064*/ 	.byte	0x02, 0x4a
	.zero		1
	.zero		1


	//----- nvinfo : EIATTR_EXIT_INSTR_OFFSETS
	.align		4
        /*0068*/ 	.byte	0x04, 0x1c
        /*006a*/ 	.short	(.L_19 - .L_18)


	//   ....[0]....
.L_18:
        /*006c*/ 	.word	0x00000080


	//   ....[1]....
        /*0070*/ 	.word	0x00002380


	//----- nvinfo : EIATTR_CRS_STACK_SIZE
	.align		4
.L_19:
        /*0074*/ 	.byte	0x04, 0x1e
        /*0076*/ 	.short	(.L_21 - .L_20)
.L_20:
        /*0078*/ 	.word	0x00000000


	//----- nvinfo : EIATTR_CBANK_PARAM_SIZE
	.align		4
.L_21:
        /*007c*/ 	.byte	0x03, 0x19
        /*007e*/ 	.short	0x0020


	//----- nvinfo : EIATTR_PARAM_CBANK
	.align		4
        /*0080*/ 	.byte	0x04, 0x0a
        /*0082*/ 	.short	(.L_23 - .L_22)
	.align		4
.L_22:
        /*0084*/ 	.word	index@(.nv.constant0._Z20pcfg_generate_kernelP11SegmentInfoiiiPc)
        /*0088*/ 	.short	0x0380
        /*008a*/ 	.short	0x0020


	//----- nvinfo : EIATTR_SW_WAR
	.align		4
.L_23:
        /*008c*/ 	.byte	0x04, 0x36
        /*008e*/ 	.short	(.L_25 - .L_24)
.L_24:
        /*0090*/ 	.word	0x00000008
.L_25:


//--------------------- .nv.callgraph             --------------------------
	.section	.nv.callgraph,"",@"SHT_CUDA_CALLGRAPH"
	.align	4
	.sectionentsize	8
	.align		4
        /*0000*/ 	.word	0x00000000
	.align		4
        /*0004*/ 	.word	0xffffffff
	.align		4
        /*0008*/ 	.word	0x00000000
	.align		4
        /*000c*/ 	.word	0xfffffffe
	.align		4
        /*0010*/ 	.word	0x00000000
	.align		4
        /*0014*/ 	.word	0xfffffffd
	.align		4
        /*0018*/ 	.word	0x00000000
	.align		4
        /*001c*/ 	.word	0xfffffffc


//--------------------- .text._Z20pcfg_generate_kernelP11SegmentInfoiiiPc --------------------------
	.section	.text._Z20pcfg_generate_kernelP11SegmentInfoiiiPc,"ax",@progbits
	.align	128
        .global         _Z20pcfg_generate_kernelP11SegmentInfoiiiPc
        .type           _Z20pcfg_generate_kernelP11SegmentInfoiiiPc,@function
        .size           _Z20pcfg_generate_kernelP11SegmentInfoiiiPc,(.L_x_11 - _Z20pcfg_generate_kernelP11SegmentInfoiiiPc)
        .other          _Z20pcfg_generate_kernelP11SegmentInfoiiiPc,@"STO_CUDA_ENTRY STV_DEFAULT"
_Z20pcfg_generate_kernelP11SegmentInfoiiiPc:
.text._Z20pcfg_generate_kernelP11SegmentInfoiiiPc:
[----:B------:R-:W0:Y:S01]  /*0000*/  LDC R1, c[0x0][0x37c] ;  /* 0x0000df00ff017b82 */ /* 0x000e220000000800 */
[----:B------:R-:W1:Y:S07]  /*0010*/  S2R R3, SR_TID.X ;  /* 0x0000000000037919 */ /* 0x000e6e0000002100 */
[----:B------:R-:W1:Y:S01]  /*0020*/  S2UR UR4, SR_CTAID.X ;  /* 0x00000000000479c3 */ /* 0x000e620000002500 */
[----:B------:R-:W2:Y:S01]  /*0030*/  LDCU UR5, c[0x0][0x38c] ;  /* 0x00007180ff0577ac */ /* 0x000ea20008000800 */
[----:B0-----:R-:W-:-:S06]  /*0040*/  VIADD R1, R1, 0xfffffff0 ;  /* 0xfffffff001017836 */ /* 0x001fcc0000000000 */
[----:B------:R-:W1:Y:S02]  /*0050*/  LDC R0, c[0x0][0x360] ;  /* 0x0000d800ff007b82 */ /* 0x000e640000000800 */
[----:B-1----:R-:W-:-:S05]  /*0060*/  IMAD R0, R0, UR4, R3 ;  /* 0x0000000400007c24 */ /* 0x002fca000f8e0203 */
[----:B--2---:R-:W-:-:S13]  /*0070*/  ISETP.GE.AND P0, PT, R0, UR5, PT ;  /* 0x0000000500007c0c */ /* 0x004fda000bf06270 */
[----:B------:R-:W-:Y:S05]  /*0080*/  @P0 EXIT ;  /* 0x000000000000094d */ /* 0x000fea0003800000 */
[----:B------:R-:W0:Y:S01]  /*0090*/  LDCU UR5, c[0x0][0x388] ;  /* 0x00007100ff0577ac */ /* 0x000e220008000800 */
[----:B------:R-:W1:Y:S01]  /*00a0*/  LDCU.64 UR8, c[0x0][0x358] ;  /* 0x00006b00ff0877ac */ /* 0x000e620008000a00 */
[----:B0-----:R-:W-:-:S09]  /*00b0*/  UISETP.GE.AND UP0, UPT, UR5, 0x1, UPT ;  /* 0x000000010500788c */ /* 0x001fd2000bf06270 */
[----:B-1----:R-:W-:Y:S05]  /*00c0*/  BRA.U !UP0, `(.L_x_0) ;  /* 0x0000001d08e47547 */ /* 0x002fea000b800000 */
[----:B------:R-:W0:Y:S01]  /*00d0*/  LDCU UR4, c[0x0][0x388] ;  /* 0x00007100ff0477ac */ /* 0x000e220008000800 */
[----:B------:R-:W-:Y:S01]  /*00e0*/  IMAD.MOV.U32 R11, RZ, RZ, R0 ;  /* 0x000000ffff0b7224 */ /* 0x000fe200078e0000 */
[----:B------:R-:W-:Y:S02]  /*00f0*/  UISETP.GE.U32.AND UP1, UPT, UR5, 0x8, UPT ;  /* 0x000000080500788c */ /* 0x000fe4000bf26070 */
[----:B------:R-:W-:-:S04]  /*0100*/  ULOP3.LUT UR6, UR5, 0x7, URZ, 0xc0, !UPT ;  /* 0x0000000705067892 */ /* 0x000fc8000f8ec0ff */
[----:B------:R-:W-:Y:S01]  /*0110*/  UISETP.NE.AND UP0, UPT, UR6, URZ, UPT ;  /* 0x000000ff0600728c */ /* 0x000fe2000bf05270 */
[----:B0-----:R-:W-:Y:S02]  /*0120*/  MOV R2, UR4 ;  /* 0x0000000400027c02 */ /* 0x001fe40008000f00 */
[----:B------:R-:W-:Y:S08]  /*0130*/  BRA.U !UP1, `(.L_x_1) ;  /* 0x0000001109147547 */ /* 0x000ff0000b800000 */
[----:B------:R-:W0:Y:S01]  /*0140*/  LDC.64 R14, c[0x0][0x380] ;  /* 0x0000e000ff0e7b82 */ /* 0x000e220000000a00 */
[----:B------:R-:W-:Y:S01]  /*0150*/  IMAD.MOV.U32 R11, RZ, RZ, R0 ;  /* 0x000000ffff0b7224 */ /* 0x000fe200078e0000 */
[----:B------:R-:W-:Y:S01]  /*0160*/  ULOP3.LUT UR5, UR5, 0x7ffffff8, URZ, 0xc0, !UPT ;  /* 0x7ffffff805057892 */ /* 0x000fe2000f8ec0ff */
[----:B------:R-:W-:Y:S01]  /*0170*/  IMAD.U32 R2, RZ, RZ, UR4 ;  /* 0x00000004ff027e24 */ /* 0x000fe2000f8e00ff */
[----:B------:R-:W-:-:S10]  /*0180*/  UMOV UR4, URZ ;  /* 0x000000ff00047c82 */ /* 0x000fd40008000000 */
.L_x_2:
[----:B-1----:R-:W-:-:S05]  /*0190*/  IADD3 R4, PT, PT, R2, -0x1, RZ ;  /* 0xffffffff02047810 */ /* 0x002fca0007ffe0ff */
[----:B0-----:R-:W-:-:S06]  /*01a0*/  IMAD.WIDE.U32 R20, R4, 0x20, R14 ;  /* 0x0000002004147825 */ /* 0x001fcc00078e000e */
[----:B------:R-:W2:Y:S01]  /*01b0*/  LDG.E R20, desc[UR8][R20.64+0x18] ;  /* 0x0000180814147981 */ /* 0x000ea2000c1e1900 */
[----:B------:R-:W-:-:S04]  /*01c0*/  VIADD R6, R2, 0xfffffffe ;  /* 0xfffffffe02067836 */ /* 0x000fc80000000000 */
[----:B------:R-:W-:-:S05]  /*01d0*/  IMAD.WIDE.U32 R16, R6, 0x20, R14 ;  /* 0x0000002006107825 */ /* 0x000fca00078e000e */
[----:B------:R-:W3:Y:S01]  /*01e0*/  LDG.E R3, desc[UR8][R16.64+0x18] ;  /* 0x0000180810037981 */ /* 0x000ee2000c1e1900 */
[----:B------:R-:W-:-:S04]  /*01f0*/  VIADD R8, R2, 0xfffffffd ;  /* 0xfffffffd02087836 */ /* 0x000fc80000000000 */
[----:B------:R-:W-:-:S05]  /*0200*/  IMAD.WIDE.U32 R22, R8, 0x20, R14 ;  /* 0x0000002008167825 */ /* 0x000fca00078e000e */
[----:B------:R0:W4:Y:S01]  /*0210*/  LDG.E R5, desc[UR8][R22.64+0x18] ;  /* 0x0000180816057981 */ /* 0x000122000c1e1900 */
[----:B------:R-:W-:-:S05]  /*0220*/  IADD3 R10, PT, PT, R2, -0x4, RZ ;  /* 0xfffffffc020a7810 */ /* 0x000fca0007ffe0ff */
[----:B------:R-:W-:-:S05]  /*0230*/  IMAD.WIDE.U32 R24, R10, 0x20, R14 ;  /* 0x000000200a187825 */ /* 0x000fca00078e000e */
[----:B------:R1:W5:Y:S01]  /*0240*/  LDG.E R7, desc[UR8][R24.64+0x18] ;  /* 0x0000180818077981 */ /* 0x000362000c1e1900 */
[----:B------:R-:W-:-:S04]  /*0250*/  VIADD R12, R2, 0xfffffffb ;  /* 0xfffffffb020c7836 */ /* 0x000fc80000000000 */
[----:B------:R-:W-:-:S05]  /*0260*/  IMAD.WIDE.U32 R18, R12, 0x20, R14 ;  /* 0x000000200c127825 */ /* 0x000fca00078e000e */
[----:B------:R3:W5:Y:S01]  /*0270*/  LDG.E R9, desc[UR8][R18.64+0x18] ;  /* 0x0000180812097981 */ /* 0x000762000c1e1900 */
[----:B0-----:R-:W-:Y:S02]  /*0280*/  IABS R23, R11 ;  /* 0x0000000b00177213 */ /* 0x001fe40000000000 */
[-C--:B--2---:R-:W-:Y:S02]  /*0290*/  IABS R13, R20.reuse ;  /* 0x00000014000d7213 */ /* 0x084fe40000000000 */
[----:B-1----:R-:W-:Y:S02]  /*02a0*/  IABS R24, R20 ;  /* 0x0000001400187213 */ /* 0x002fe40000000000 */
[----:B------:R-:W0:Y:S01]  /*02b0*/  I2F.RP R26, R13 ;  /* 0x0000000d001a7306 */ /* 0x000e220000209400 */
[----:B---3--:R-:W-:-:S07]  /*02c0*/  IABS R21, R3 ;  /* 0x0000000300157213 */ /* 0x008fce0000000000 */
[----:B------:R-:W1:Y:S08]  /*02d0*/  I2F.RP R18, R21 ;  /* 0x0000001500127306 */ /* 0x000e700000209400 */
[----:B0-----:R-:W0:Y:S08]  /*02e0*/  MUFU.RCP R26, R26 ;  /* 0x0000001a001a7308 */ /* 0x001e300000001000 */
[----:B-1----:R-:W-:Y:S01]  /*02f0*/  MUFU.RCP R18, R18 ;  /* 0x0000001200127308 */ /* 0x002fe20000001000 */
[----:B0-----:R-:W-:-:S07]  /*0300*/  VIADD R16, R26, 0xffffffe ;  /* 0x0ffffffe1a107836 */ /* 0x001fce0000000000 */
[----:B------:R0:W1:Y:S02]  /*0310*/  F2I.FTZ.U32.TRUNC.NTZ R17, R16 ;  /* 0x0000001000117305 */ /* 0x000064000021f000 */
[----:B0-----:R-:W-:Y:S01]  /*0320*/  IMAD.MOV.U32 R16, RZ, RZ, RZ ;  /* 0x000000ffff107224 */ /* 0x001fe200078e00ff */
[----:B-1----:R-:W-:-:S05]  /*0330*/  IADD3 R22, PT, PT, RZ, -R17, RZ ;  /* 0x80000011ff167210 */ /* 0x002fca0007ffe0ff */
[----:B------:R-:W-:Y:S02]  /*0340*/  IMAD R19, R22, R13, RZ ;  /* 0x0000000d16137224 */ /* 0x000fe400078e02ff */
[----:B------:R-:W-:Y:S02]  /*0350*/  IMAD.MOV.U32 R22, RZ, RZ, R23 ;  /* 0x000000ffff167224 */ /* 0x000fe400078e0017 */
[----:B------:R-:W-:Y:S01]  /*0360*/  IMAD.HI.U32 R17, R17, R19, R16 ;  /* 0x0000001311117227 */ /* 0x000fe200078e0010 */
[----:B------:R-:W-:-:S05]  /*0370*/  IADD3 R19, PT, PT, RZ, -R24, RZ ;  /* 0x80000018ff137210 */ /* 0x000fca0007ffe0ff */
[----:B------:R-:W-:-:S04]  /*0380*/  IMAD.HI.U32 R16, R17, R22, RZ ;  /* 0x0000001611107227 */ /* 0x000fc800078e00ff */
[----:B------:R-:W-:Y:S01]  /*0390*/  IMAD R22, R16, R19, R22 ;  /* 0x0000001310167224 */ /* 0x000fe200078e0216 */
[----:B----4-:R-:W-:Y:S01]  /*03a0*/  IABS R19, R5 ;  /* 0x0000000500137213 */ /* 0x010fe20000000000 */
[----:B------:R-:W-:-:S03]  /*03b0*/  VIADD R17, R18, 0xffffffe ;  /* 0x0ffffffe12117836 */ /* 0x000fc60000000000 */
[----:B------:R-:W-:Y:S01]  /*03c0*/  ISETP.GT.U32.AND P2, PT, R13, R22, PT ;  /* 0x000000160d00720c */ /* 0x000fe20003f44070 */
[----:B------:R-:W0:Y:S08]  /*03d0*/  I2F.RP R23, R19 ;  /* 0x0000001300177306 */ /* 0x000e300000209400 */
[----:B------:R-:W1:Y:S04]  /*03e0*/  F2I.FTZ.U32.TRUNC.NTZ R17, R17 ;  /* 0x0000001100117305 */ /* 0x000e68000021f000 */
[----:B------:R-:W-:Y:S01]  /*03f0*/  @!P2 IMAD.IADD R22, R22, 0x1, -R13 ;  /* 0x000000011616a824 */ /* 0x000fe200078e0a0d */
[----:B------:R-:W-:-:S02]  /*0400*/  @!P2 IADD3 R16, PT, PT, R16, 0x1, RZ ;  /* 0x000000011010a810 */ /* 0x000fc40007ffe0ff */
[----:B------:R-:W-:Y:S01]  /*0410*/  ISETP.NE.AND P2, PT, R20, RZ, PT ;  /* 0x000000ff1400720c */ /* 0x000fe20003f45270 */
[----:B0-----:R-:W0:Y:S01]  /*0420*/  MUFU.RCP R23, R23 ;  /* 0x0000001700177308 */ /* 0x001e220000001000 */
[----:B------:R-:W-:Y:S02]  /*0430*/  ISETP.GE.U32.AND P0, PT, R22, R13, PT ;  /* 0x0000000d1600720c */ /* 0x000fe40003f06070 */
[----:B------:R-:W-:-:S04]  /*0440*/  LOP3.LUT R13, R11, R20, RZ, 0x3c, !PT ;  /* 0x000000140b0d7212 */ /* 0x000fc800078e3cff */
[----:B------:R-:W-:Y:S01]  /*0450*/  ISETP.GE.AND P1, PT, R13, RZ, PT ;  /* 0x000000ff0d00720c */ /* 0x000fe20003f26270 */
[----:B-1----:R-:W-:-:S06]  /*0460*/  IMAD.MOV R13, RZ, RZ, -R17 ;  /* 0x000000ffff0d7224 */ /* 0x002fcc00078e0a11 */
[----:B------:R-:W-:-:S05]  /*0470*/  @P0 VIADD R16, R16, 0x1 ;  /* 0x0000000110100836 */ /* 0x000fca0000000000 */
[----:B------:R-:W-:Y:S01]  /*0480*/  MOV R18, R16 ;  /* 0x0000001000127202 */ /* 0x000fe20000000f00 */
[----:B------:R-:W-:-:S04]  /*0490*/  IMAD.MOV.U32 R16, RZ, RZ, R13 ;  /* 0x000000ffff107224 */ /* 0x000fc800078e000d */
[----:B------:R-:W-:Y:S02]  /*04a0*/  IMAD R13, R16, R21, RZ ;  /* 0x00000015100d7224 */ /* 0x000fe400078e02ff */
[----:B------:R-:W-:Y:S02]  /*04b0*/  HFMA2 R16, -RZ, RZ, 0, 0 ;  /* 0x00000000ff107431 */ /* 0x000fe400000001ff */
[----:B------:R-:W-:Y:S01]  /*04c0*/  @!P1 IMAD.MOV R18, RZ, RZ, -R18 ;  /* 0x000000ffff129224 */ /* 0x000fe200078e0a12 */
[----:B------:R-:W-:Y:S02]  /*04d0*/  @!P2 LOP3.LUT R18, RZ, R20, RZ, 0x33, !PT ;  /* 0x00000014ff12a212 */ /* 0x000fe400078e33ff */
[----:B------:R-:W-:Y:S01]  /*04e0*/  IMAD.HI.U32 R16, R17, R13, R16 ;  /* 0x0000000d11107227 */ /* 0x000fe200078e0010 */
[----:B------:R-:W-:Y:S02]  /*04f0*/  IABS R17, R3 ;  /* 0x0000000300117213 */ /* 0x000fe40000000000 */
[----:B------:R-:W-:-:S03]  /*0500*/  IABS R13, R18 ;  /* 0x00000012000d7213 */ /* 0x000fc60000000000 */
[----:B------:R-:W-:Y:S02]  /*0510*/  IMAD.MOV R17, RZ, RZ, -R17 ;  /* 0x000000ffff117224 */ /* 0x000fe400078e0a11 */
[----:B------:R-:W-:-:S04]  /*0520*/  IMAD.HI.U32 R22, R16, R13, RZ ;  /* 0x0000000d10167227 */ /* 0x000fc800078e00ff */
[----:B------:R-:W-:Y:S01]  /*0530*/  IMAD R16, R22, R17, R13 ;  /* 0x0000001116107224 */ /* 0x000fe200078e020d */
[----:B-----5:R-:W-:Y:S01]  /*0540*/  IABS R13, R7 ;  /* 0x00000007000d7213 */ /* 0x020fe20000000000 */
[----:B0-----:R-:W-:-:S03]  /*0550*/  VIADD R17, R23, 0xffffffe ;  /* 0x0ffffffe17117836 */ /* 0x001fc60000000000 */
[----:B------:R-:W-:-:S03]  /*0560*/  ISETP.GT.U32.AND P2, PT, R21, R16, PT ;  /* 0x000000101500720c */ /* 0x000fc60003f44070 */
[----:B------:R-:W0:Y:S10]  /*0570*/  F2I.FTZ.U32.TRUNC.NTZ R17, R17 ;  /* 0x0000001100117305 */ /* 0x000e34000021f000 */
[----:B------:R-:W-:Y:S01]  /*0580*/  @!P2 IADD3 R16, PT, PT, R16, -R21, RZ ;  /* 0x800000151010a210 */ /* 0x000fe20007ffe0ff */
[----:B------:R-:W-:Y:S01]  /*0590*/  @!P2 VIADD R22, R22, 0x1 ;  /* 0x000000011616a836 */ /* 0x000fe20000000000 */
[----:B------:R-:W-:-:S02]  /*05a0*/  ISETP.NE.AND P2, PT, R3, RZ, PT ;  /* 0x000000ff0300720c */ /* 0x000fc40003f45270 */
[----:B------:R-:W-:Y:S02]  /*05b0*/  ISETP.GE.U32.AND P0, PT, R16, R21, PT ;  /* 0x000000151000720c */ /* 0x000fe40003f06070 */
[----:B------:R-:W1:Y:S01]  /*05c0*/  I2F.RP R21, R13 ;  /* 0x0000000d00157306 */ /* 0x000e620000209400 */
[----:B------:R-:W-:-:S04]  /*05d0*/  LOP3.LUT R16, R18, R3, RZ, 0x3c, !PT ;  /* 0x0000000312107212 */ /* 0x000fc800078e3cff */
[----:B------:R-:W-:Y:S02]  /*05e0*/  ISETP.GE.AND P1, PT, R16, RZ, PT ;  /* 0x000000ff1000720c */ /* 0x000fe40003f26270 */
[----:B0-----:R-:W-:-:S04]  /*05f0*/  IADD3 R16, PT, PT, RZ, -R17, RZ ;  /* 0x80000011ff107210 */ /* 0x001fc80007ffe0ff */
[----:B------:R-:W-:Y:S02]  /*0600*/  @P0 VIADD R22, R22, 0x1 ;  /* 0x0000000116160836 */ /* 0x000fe40000000000 */
[----:B------:R-:W-:Y:S01]  /*0610*/  IMAD R23, R16, R19, RZ ;  /* 0x0000001310177224 */ /* 0x000fe200078e02ff */
[----:B-1----:R-:W0:Y:S01]  /*0620*/  MUFU.RCP R21, R21 ;  /* 0x0000001500157308 */ /* 0x002e220000001000 */
[----:B------:R-:W-:-:S03]  /*0630*/  IMAD.MOV.U32 R16, RZ, RZ, RZ ;  /* 0x000000ffff107224 */ /* 0x000fc600078e00ff */
[----:B------:R-:W-:Y:S01]  /*0640*/  @!P1 IMAD.MOV R22, RZ, RZ, -R22 ;  /* 0x000000ffff169224 */ /* 0x000fe200078e0a16 */
[----:B------:R-:W-:Y:S01]  /*0650*/  @!P2 LOP3.LUT R22, RZ, R3, RZ, 0x33, !PT ;  /* 0x00000003ff16a212 */ /* 0x000fe200078e33ff */
[----:B------:R-:W-:Y:S01]  /*0660*/  IMAD.HI.U32 R16, R17, R23, R16 ;  /* 0x0000001711107227 */ /* 0x000fe200078e0010 */
[----:B------:R-:W-:Y:S02]  /*0670*/  IABS R17, R5 ;  /* 0x0000000500117213 */ /* 0x000fe40000000000 */
[----:B------:R-:W-:Y:S02]  /*0680*/  IABS R23, R22 ;  /* 0x0000001600177213 */ /* 0x000fe40000000000 */
[----:B------:R-:W-:-:S03]  /*0690*/  IADD3 R25, PT, PT, RZ, -R17, RZ ;  /* 0x80000011ff197210 */ /* 0x000fc60007ffe0ff */
[----:B------:R-:W-:-:S04]  /*06a0*/  IMAD.HI.U32 R24, R16, R23, RZ ;  /* 0x0000001710187227 */ /* 0x000fc800078e00ff */
[----:B0-----:R-:W-:Y:S02]  /*06b0*/  VIADD R21, R21, 0xffffffe ;  /* 0x0ffffffe15157836 */ /* 0x001fe40000000000 */
[----:B------:R-:W-:Y:S02]  /*06c0*/  IMAD R16, R24, R25, R23 ;  /* 0x0000001918107224 */ /* 0x000fe400078e0217 */
[----:B------:R0:W1:Y:S03]  /*06d0*/  F2I.FTZ.U32.TRUNC.NTZ R17, R21 ;  /* 0x0000001500117305 */ /* 0x000066000021f000 */
[----:B------:R-:W-:Y:S02]  /*06e0*/  ISETP.GT.U32.AND P2, PT, R19, R16, PT ;  /* 0x000000101300720c */ /* 0x000fe40003f44070 */
[----:B0-----:R-:W-:Y:S01]  /*06f0*/  IABS R21, R9 ;  /* 0x0000000900157213 */ /* 0x001fe20000000000 */
[----:B-1----:R-:W-:-:S10]  /*0700*/  IMAD.MOV R26, RZ, RZ, -R17 ;  /* 0x000000ffff1a7224 */ /* 0x002fd400078e0a11 */
[----:B------:R-:W-:Y:S01]  /*0710*/  @!P2 IADD3 R16, PT, PT, R16, -R19, RZ ;  /* 0x800000131010a210 */ /* 0x000fe20007ffe0ff */
[----:B------:R-:W-:Y:S01]  /*0720*/  @!P2 VIADD R24, R24, 0x1 ;  /* 0x000000011818a836 */ /* 0x000fe20000000000 */
[----:B------:R-:W-:Y:S01]  /*0730*/  ISETP.NE.AND P2, PT, R5, RZ, PT ;  /* 0x000000ff0500720c */ /* 0x000fe20003f45270 */
[----:B------:R-:W-:Y:S01]  /*0740*/  IMAD R23, R26, R13, RZ ;  /* 0x0000000d1a177224 */ /* 0x000fe200078e02ff */
[----:B------:R-:W-:Y:S01]  /*0750*/  ISETP.GE.U32.AND P0, PT, R16, R19, PT ;  /* 0x000000131000720c */ /* 0x000fe20003f06070 */
[----:B------:R-:W-:Y:S01]  /*0760*/  IMAD.MOV.U32 R16, RZ, RZ, RZ ;  /* 0x000000ffff107224 */ /* 0x000fe200078e00ff */
[----:B------:R-:W0:Y:S03]  /*0770*/  I2F.RP R19, R21 ;  /* 0x0000001500137306 */ /* 0x000e260000209400 */
[----:B------:R-:W-:Y:S01]  /*0780*/  IMAD.HI.U32 R16, R17, R23, R16 ;  /* 0x0000001711107227 */ /* 0x000fe200078e0010 */
[----:B------:R-:W-:-:S02]  /*0790*/  LOP3.LUT R17, R22, R5, RZ, 0x3c, !PT ;  /* 0x0000000516117212 */ /* 0x000fc400078e3cff */
[----:B------:R-:W-:Y:S02]  /*07a0*/  IABS R23, R7 ;  /* 0x0000000700177213 */ /* 0x000fe40000000000 */
[----:B------:R-:W-:-:S03]  /*07b0*/  ISETP.GE.AND P1, PT, R17, RZ, PT ;  /* 0x000000ff1100720c */ /* 0x000fc60003f26270 */
[----:B------:R-:W-:Y:S01]  /*07c0*/  @P0 IADD3 R24, PT, PT, R24, 0x1, RZ ;  /* 0x0000000118180810 */ /* 0x000fe20007ffe0ff */
[----:B------:R-:W-:Y:S01]  /*07d0*/  IMAD.MOV R25, RZ, RZ, -R23 ;  /* 0x000000ffff197224 */ /* 0x000fe200078e0a17 */
[----:B0-----:R-:W0:Y:S08]  /*07e0*/  MUFU.RCP R19, R19 ;  /* 0x0000001300137308 */ /* 0x001e300000001000 */
[----:B------:R-:W-:Y:S01]  /*07f0*/  @!P1 IMAD.MOV R24, RZ, RZ, -R24 ;  /* 0x000000ffff189224 */ /* 0x000fe200078e0a18 */
[----:B------:R-:W-:-:S04]  /*0800*/  @!P2 LOP3.LUT R24, RZ, R5, RZ, 0x33, !PT ;  /* 0x00000005ff18a212 */ /* 0x000fc800078e33ff */
[----:B------:R-:W-:-:S05]  /*0810*/  IABS R17, R24 ;  /* 0x0000001800117213 */ /* 0x000fca0000000000 */
[----:B------:R-:W-:Y:S01]  /*0820*/  IMAD.HI.U32 R26, R16, R17, RZ ;  /* 0x00000011101a7227 */ /* 0x000fe200078e00ff */
[----:B0-----:R-:W-:-:S03]  /*0830*/  IADD3 R23, PT, PT, R19, 0xffffffe, RZ ;  /* 0x0ffffffe13177810 */ /* 0x001fc60007ffe0ff */
[----:B------:R-:W-:Y:S02]  /*0840*/  IMAD R16, R26, R25, R17 ;  /* 0x000000191a107224 */ /* 0x000fe400078e0211 */
[----:B------:R-:W0:Y:S03]  /*0850*/  F2I.FTZ.U32.TRUNC.NTZ R17, R23 ;  /* 0x0000001700117305 */ /* 0x000e26000021f000 */
[----:B------:R-:W-:Y:S01]  /*0860*/  ISETP.GT.U32.AND P2, PT, R13, R16, PT ;  /* 0x000000100d00720c */ /* 0x000fe20003f44070 */
[----:B0-----:R-:W-:-:S12]  /*0870*/  IMAD.MOV R28, RZ, RZ, -R17 ;  /* 0x000000ffff1c7224 */ /* 0x001fd800078e0a11 */
[----:B------:R-:W-:Y:S02]  /*0880*/  @!P2 IMAD.IADD R16, R16, 0x1, -R13 ;  /* 0x000000011010a824 */ /* 0x000fe400078e0a0d */
[----:B------:R-:W-:-:S03]  /*0890*/  IMAD R25, R28, R21, RZ ;  /* 0x000000151c197224 */ /* 0x000fc600078e02ff */
[----:B------:R-:W-:Y:S01]  /*08a0*/  ISETP.GE.U32.AND P0, PT, R16, R13, PT ;  /* 0x0000000d1000720c */ /* 0x000fe20003f06070 */
[----:B------:R-:W-:Y:S01]  /*08b0*/  IMAD.MOV.U32 R16, RZ, RZ, RZ ;  /* 0x000000ffff107224 */ /* 0x000fe200078e00ff */
[----:B------:R-:W-:-:S03]  /*08c0*/  IADD3 R13, PT, PT, R2, -0x6, RZ ;  /* 0xfffffffa020d7810 */ /* 0x000fc60007ffe0ff */
[----:B------:R-:W-:-:S04]  /*08d0*/  IMAD.HI.U32 R25, R17, R25, R16 ;  /* 0x0000001911197227 */ /* 0x000fc800078e0010 */
[----:B------:R-:W-:-:S05]  /*08e0*/  IMAD.WIDE.U32 R16, R13, 0x20, R14 ;  /* 0x000000200d107825 */ /* 0x000fca00078e000e */
[----:B------:R0:W2:Y:S01]  /*08f0*/  LDG.E R19, desc[UR8][R16.64+0x18] ;  /* 0x0000180810137981 */ /* 0x0000a2000c1e1900 */
[----:B------:R-:W-:Y:S01]  /*0900*/  LOP3.LUT R23, R24, R7, RZ, 0x3c, !PT ;  /* 0x0000000718177212 */ /* 0x000fe200078e3cff */
[----:B------:R-:W-:Y:S01]  /*0910*/  @!P2 VIADD R26, R26, 0x1 ;  /* 0x000000011a1aa836 */ /* 0x000fe20000000000 */
[----:B------:R-:W-:Y:S01]  /*0920*/  ISETP.NE.AND P2, PT, R7, RZ, PT ;  /* 0x000000ff0700720c */ /* 0x000fe20003f45270 */
[----:B------:R-:W-:Y:S01]  /*0930*/  IMAD R28, R4, 0x4, R1 ;  /* 0x00000004041c7824 */ /* 0x000fe200078e0201 */
[----:B------:R-:W-:Y:S01]  /*0940*/  ISETP.GE.AND P1, PT, R23, RZ, PT ;  /* 0x000000ff1700720c */ /* 0x000fe20003f26270 */
[----:B------:R-:W-:Y:S01]  /*0950*/  IMAD.MOV R23, RZ, RZ, -R18 ;  /* 0x000000ffff177224 */ /* 0x000fe200078e0a12 */
[----:B------:R-:W-:Y:S01]  /*0960*/  @P0 IADD3 R26, PT, PT, R26, 0x1, RZ ;  /* 0x000000011a1a0810 */ /* 0x000fe20007ffe0ff */
[----:B------:R-:W-:Y:S02]  /*0970*/  VIADD R4, R2, 0xfffffff9 ;  /* 0xfffffff902047836 */ /* 0x000fe40000000000 */
[----:B------:R-:W-:Y:S01]  /*0980*/  IMAD R23, R20, R23, R11 ;  /* 0x0000001714177224 */ /* 0x000fe200078e020b */
[----:B------:R-:W-:-:S04]  /*0990*/  IABS R11, R9 ;  /* 0x00000009000b7213 */ /* 0x000fc80000000000 */
[----:B0-----:R-:W-:Y:S01]  /*09a0*/  IADD3 R17, PT, PT, RZ, -R11, RZ ;  /* 0x8000000bff117210 */ /* 0x001fe20007ffe0ff */
[----:B------:R0:W-:Y:S02]  /*09b0*/  STL [R28], R23 ;  /* 0x000000171c007387 */ /* 0x0001e40000100800 */
[----:B------:R-:W-:Y:S01]  /*09c0*/  @!P1 IMAD.MOV R26, RZ, RZ, -R26 ;  /* 0x000000ffff1a9224 */ /* 0x000fe200078e0a1a */
[----:B------:R-:W-:-:S04]  /*09d0*/  @!P2 LOP3.LUT R26, RZ, R7, RZ, 0x33, !PT ;  /* 0x00000007ff1aa212 */ /* 0x000fc800078e33ff */
[----:B------:R-:W-:-:S05]  /*09e0*/  IABS R16, R26 ;  /* 0x0000001a00107213 */ /* 0x000fca0000000000 */
[----:B------:R-:W-:-:S04]  /*09f0*/  IMAD.HI.U32 R20, R25, R16, RZ ;  /* 0x0000001019147227 */ /* 0x000fc800078e00ff */
[----:B------:R-:W-:-:S05]  /*0a00*/  IMAD R16, R20, R17, R16 ;  /* 0x0000001114107224 */ /* 0x000fca00078e0210 */
[----:B------:R-:W-:-:S13]  /*0a10*/  ISETP.GT.U32.AND P2, PT, R21, R16, PT ;  /* 0x000000101500720c */ /* 0x000fda0003f44070 */
[----:B------:R-:W-:-:S05]  /*0a20*/  @!P2 IMAD.IADD R16, R16, 0x1, -R21 ;  /* 0x000000011010a824 */ /* 0x000fca00078e0a15 */
[----:B------:R-:W-:Y:S02]  /*0a30*/  ISETP.GE.U32.AND P0, PT, R16, R21, PT ;  /* 0x000000151000720c */ /* 0x000fe40003f06070 */
[----:B------:R-:W-:Y:S02]  /*0a40*/  MOV R16, RZ ;  /* 0x000000ff00107202 */ /* 0x000fe40000000f00 */
[----:B--2---:R-:W-:-:S04]  /*0a50*/  IABS R11, R19 ;  /* 0x00000013000b7213 */ /* 0x004fc80000000000 */
[----:B------:R-:W1:Y:S08]  /*0a60*/  I2F.RP R25, R11 ;  /* 0x0000000b00197306 */ /* 0x000e700000209400 */
[----:B-1----:R-:W1:Y:S02]  /*0a70*/  MUFU.RCP R25, R25 ;  /* 0x0000001900197308 */ /* 0x002e640000001000 */
[----:B-1----:R-:W-:-:S06]  /*0a80*/  VIADD R17, R25, 0xffffffe ;  /* 0x0ffffffe19117836 */ /* 0x002fcc0000000000 */
[----:B------:R-:W1:Y:S02]  /*0a90*/  F2I.FTZ.U32.TRUNC.NTZ R17, R17 ;  /* 0x0000001100117305 */ /* 0x000e64000021f000 */
[----:B-1----:R-:W-:-:S05]  /*0aa0*/  IADD3 R27, PT, PT, RZ, -R17, RZ ;  /* 0x80000011ff1b7210 */ /* 0x002fca0007ffe0ff */
[----:B------:R-:W-:-:S04]  /*0ab0*/  IMAD R25, R27, R11, RZ ;  /* 0x0000000b1b197224 */ /* 0x000fc800078e02ff */
[----:B------:R-:W-:-:S04]  /*0ac0*/  IMAD.HI.U32 R25, R17, R25, R16 ;  /* 0x0000001911197227 */ /* 0x000fc800078e0010 */
[----:B------:R-:W-:-:S05]  /*0ad0*/  IMAD.WIDE.U32 R16, R4, 0x20, R14 ;  /* 0x0000002004107825 */ /* 0x000fca00078e000e */
[----:B------:R1:W2:Y:S01]  /*0ae0*/  LDG.E R21, desc[UR8][R16.64+0x18] ;  /* 0x0000180810157981 */ /* 0x0002a2000c1e1900 */
[----:B0-----:R-:W-:Y:S01]  /*0af0*/  LOP3.LUT R23, R26, R9, RZ, 0x3c, !PT ;  /* 0x000000091a177212 */ /* 0x001fe200078e3cff */
[----:B------:R-:W-:Y:S01]  /*0b00*/  @!P2 VIADD R20, R20, 0x1 ;  /* 0x000000011414a836 */ /* 0x000fe20000000000 */
[----:B------:R-:W-:Y:S01]  /*0b10*/  ISETP.NE.AND P2, PT, R9, RZ, PT ;  /* 0x000000ff0900720c */ /* 0x000fe20003f45270 */
[----:B------:R-:W-:Y:S01]  /*0b20*/  IMAD R28, R6, 0x4, R1 ;  /* 0x00000004061c7824 */ /* 0x000fe200078e0201 */
[----:B------:R-:W-:Y:S01]  /*0b30*/  ISETP.GE.AND P1, PT, R23, RZ, PT ;  /* 0x000000ff1700720c */ /* 0x000fe20003f26270 */
[----:B------:R-:W-:Y:S02]  /*0b40*/  @P0 VIADD R20, R20, 0x1 ;  /* 0x0000000114140836 */ /* 0x000fe40000000000 */
[----:B------:R-:W-:Y:S02]  /*0b50*/  IMAD.MOV R23, RZ, RZ, -R22 ;  /* 0x000000ffff177224 */ /* 0x000fe400078e0a16 */
[----:B------:R-:W-:-:S02]  /*0b60*/  VIADD R2, R2, 0xfffffff8 ;  /* 0xfffffff802027836 */ /* 0x000fc40000000000 */
[----:B------:R-:W-:Y:S01]  /*0b70*/  IMAD R23, R3, R23, R18 ;  /* 0x0000001703177224 */ /* 0x000fe200078e0212 */
[----:B------:R-:W-:-:S04]  /*0b80*/  IABS R3, R19 ;  /* 0x0000001300037213 */ /* 0x000fc80000000000 */
[----:B------:R0:W-:Y:S01]  /*0b90*/  STL [R28], R23 ;  /* 0x000000171c007387 */ /* 0x0001e20000100800 */
[----:B------:R-:W-:Y:S01]  /*0ba0*/  @!P1 IADD3 R20, PT, PT, -R20, RZ, RZ ;  /* 0x000000ff14149210 */ /* 0x000fe20007ffe1ff */
[----:B-1----:R-:W-:Y:S01]  /*0bb0*/  IMAD.MOV R17, RZ, RZ, -R3 ;  /* 0x000000ffff117224 */ /* 0x002fe200078e0a03 */
[----:B------:R-:W-:-:S04]  /*0bc0*/  @!P2 LOP3.LUT R20, RZ, R9, RZ, 0x33, !PT ;  /* 0x00000009ff14a212 */ /* 0x000fc800078e33ff */
[----:B------:R-:W-:-:S05]  /*0bd0*/  IABS R16, R20 ;  /* 0x0000001400107213 */ /* 0x000fca0000000000 */
[----:B------:R-:W-:-:S04]  /*0be0*/  IMAD.HI.U32 R18, R25, R16, RZ ;  /* 0x0000001019127227 */ /* 0x000fc800078e00ff */
[----:B------:R-:W-:-:S05]  /*0bf0*/  IMAD R16, R18, R17, R16 ;  /* 0x0000001112107224 */ /* 0x000fca00078e0210 */
[----:B------:R-:W-:-:S13]  /*0c00*/  ISETP.GT.U32.AND P2, PT, R11, R16, PT ;  /* 0x000000100b00720c */ /* 0x000fda0003f44070 */
[----:B------:R-:W-:-:S04]  /*0c10*/  @!P2 IADD3 R16, PT, PT, R16, -R11, RZ ;  /* 0x8000000b1010a210 */ /* 0x000fc80007ffe0ff */
[----:B------:R-:W-:Y:S01]  /*0c20*/  ISETP.GE.U32.AND P0, PT, R16, R11, PT ;  /* 0x0000000b1000720c */ /* 0x000fe20003f06070 */
[----:B------:R-:W-:Y:S01]  /*0c30*/  IMAD.MOV.U32 R16, RZ, RZ, RZ ;  /* 0x000000ffff107224 */ /* 0x000fe200078e00ff */
[----:B--2---:R-:W-:-:S04]  /*0c40*/  IABS R3, R21 ;  /* 0x0000001500037213 */ /* 0x004fc80000000000 */
[----:B------:R-:W1:Y:S08]  /*0c50*/  I2F.RP R25, R3 ;  /* 0x0000000300197306 */ /* 0x000e700000209400 */
[----:B-1----:R-:W1:Y:S02]  /*0c60*/  MUFU.RCP R25, R25 ;  /* 0x0000001900197308 */ /* 0x002e640000001000 */
[----:B-1----:R-:W-:-:S06]  /*0c70*/  IADD3 R17, PT, PT, R25, 0xffffffe, RZ ;  /* 0x0ffffffe19117810 */ /* 0x002fcc0007ffe0ff */
[----:B------:R-:W1:Y:S02]  /*0c80*/  F2I.FTZ.U32.TRUNC.NTZ R17, R17 ;  /* 0x0000001100117305 */ /* 0x000e64000021f000 */
[----:B-1----:R-:W-:-:S04]  /*0c90*/  IMAD.MOV R6, RZ, RZ, -R17 ;  /* 0x000000ffff067224 */ /* 0x002fc800078e0a11 */
[----:B------:R-:W-:-:S04]  /*0ca0*/  IMAD R27, R6, R3, RZ ;  /* 0x00000003061b7224 */ /* 0x000fc800078e02ff */
[----:B------:R-:W-:-:S04]  /*0cb0*/  IMAD.HI.U32 R11, R17, R27, R16 ;  /* 0x0000001b110b7227 */ /* 0x000fc800078e0010 */
[----:B------:R-:W-:-:S05]  /*0cc0*/  IMAD.WIDE.U32 R16, R2, 0x20, R14 ;  /* 0x0000002002107825 */ /* 0x000fca00078e000e */
[----:B------:R1:W2:Y:S01]  /*0cd0*/  LDG.E R6, desc[UR8][R16.64+0x18] ;  /* 0x0000180810067981 */ /* 0x0002a2000c1e1900 */
[----:B0-----:R-:W-:Y:S01]  /*0ce0*/  IADD3 R23, PT, PT, -R24, RZ, RZ ;  /* 0x000000ff18177210 */ /* 0x001fe20007ffe1ff */
[----:B------:R-:W-:Y:S01]  /*0cf0*/  @!P2 VIADD R18, R18, 0x1 ;  /* 0x000000011212a836 */ /* 0x000fe20000000000 */
[----:B------:R-:W-:Y:S01]  /*0d00*/  ISETP.NE.AND P2, PT, R19, RZ, PT ;  /* 0x000000ff1300720c */ /* 0x000fe20003f45270 */
[--C-:B------:R-:W-:Y:S01]  /*0d10*/  IMAD R8, R8, 0x4, R1.reuse ;  /* 0x0000000408087824 */ /* 0x100fe200078e0201 */
[----:B------:R-:W-:Y:S01]  /*0d20*/  UIADD3 UR4, UPT, UPT, UR4, 0x8, URZ ;  /* 0x0000000804047890 */ /* 0x000fe2000fffe0ff */
[----:B------:R-:W-:Y:S01]  /*0d30*/  IMAD R5, R5, R23, R22 ;  /* 0x0000001705057224 */ /* 0x000fe200078e0216 */
[----:B------:R-:W-:Y:S01]  /*0d40*/  LOP3.LUT R22, R20, R19, RZ, 0x3c, !PT ;  /* 0x0000001314167212 */ /* 0x000fe200078e3cff */
[--C-:B------:R-:W-:Y:S01]  /*0d50*/  IMAD R10, R10, 0x4, R1.reuse ;  /* 0x000000040a0a7824 */ /* 0x100fe200078e0201 */
[----:B------:R-:W-:Y:S01]  /*0d60*/  @P0 IADD3 R18, PT, PT, R18, 0x1, RZ ;  /* 0x0000000112120810 */ /* 0x000fe20007ffe0ff */
[----:B------:R-:W-:Y:S01]  /*0d70*/  IMAD R12, R12, 0x4, R1 ;  /* 0x000000040c0c7824 */ /* 0x000fe200078e0201 */
[----:B------:R-:W-:Y:S01]  /*0d80*/  ISETP.GE.AND P1, PT, R22, RZ, PT ;  /* 0x000000ff1600720c */ /* 0x000fe20003f26270 */
[----:B------:R0:W-:Y:S01]  /*0d90*/  STL [R8], R5 ;  /* 0x0000000508007387 */ /* 0x0001e20000100800 */
[----:B-1----:R-:W-:Y:S01]  /*0da0*/  IABS R17, R21 ;  /* 0x0000001500117213 */ /* 0x002fe20000000000 */
[----:B------:R-:W-:-:S04]  /*0db0*/  UISETP.NE.AND UP1, UPT, UR4, UR5, UPT ;  /* 0x000000050400728c */ /* 0x000fc8000bf25270 */
[----:B------:R-:W-:-:S06]  /*0dc0*/  IMAD.MOV R17, RZ, RZ, -R17 ;  /* 0x000000ffff117224 */ /* 0x000fcc00078e0a11 */
[----:B------:R-:W-:Y:S01]  /*0dd0*/  @!P1 IMAD.MOV R18, RZ, RZ, -R18 ;  /* 0x000000ffff129224 */ /* 0x000fe200078e0a12 */
[----:B------:R-:W-:-:S04]  /*0de0*/  @!P2 LOP3.LUT R18, RZ, R19, RZ, 0x33, !PT ;  /* 0x00000013ff12a212 */ /* 0x000fc800078e33ff */
[----:B------:R-:W-:-:S05]  /*0df0*/  IABS R28, R18 ;  /* 0x00000012001c7213 */ /* 0x000fca0000000000 */
[----:B------:R-:W-:-:S04]  /*0e00*/  IMAD.HI.U32 R11, R11, R28, RZ ;  /* 0x0000001c0b0b7227 */ /* 0x000fc800078e00ff */
[----:B------:R-:W-:-:S05]  /*0e10*/  IMAD R28, R11, R17, R28 ;  /* 0x000000110b1c7224 */ /* 0x000fca00078e021c */
[----:B------:R-:W-:-:S13]  /*0e20*/  ISETP.GT.U32.AND P2, PT, R3, R28, PT ;  /* 0x0000001c0300720c */ /* 0x000fda0003f44070 */
[----:B------:R-:W-:Y:S02]  /*0e30*/  @!P2 IMAD.IADD R28, R28, 0x1, -R3 ;  /* 0x000000011c1ca824 */ /* 0x000fe400078e0a03 */
[----:B------:R-:W-:Y:S01]  /*0e40*/  @!P2 VIADD R11, R11, 0x1 ;  /* 0x000000010b0ba836 */ /* 0x000fe20000000000 */
[----:B------:R-:W-:Y:S02]  /*0e50*/  ISETP.NE.AND P2, PT, R21, RZ, PT ;  /* 0x000000ff1500720c */ /* 0x000fe40003f45270 */
[----:B------:R-:W-:Y:S02]  /*0e60*/  ISETP.GE.U32.AND P0, PT, R28, R3, PT ;  /* 0x000000031c00720c */ /* 0x000fe40003f06070 */
[----:B------:R-:W-:-:S04]  /*0e70*/  LOP3.LUT R3, R18, R21, RZ, 0x3c, !PT ;  /* 0x0000001512037212 */ /* 0x000fc800078e3cff */
[----:B------:R-:W-:-:S07]  /*0e80*/  ISETP.GE.AND P1, PT, R3, RZ, PT ;  /* 0x000000ff0300720c */ /* 0x000fce0003f26270 */
[----:B------:R-:W-:-:S05]  /*0e90*/  @P0 VIADD R11, R11, 0x1 ;  /* 0x000000010b0b0836 */ /* 0x000fca0000000000 */
[----:B------:R-:W-:-:S05]  /*0ea0*/  MOV R3, R11 ;  /* 0x0000000b00037202 */ /* 0x000fca0000000f00 */
[----:B------:R-:W-:Y:S01]  /*0eb0*/  @!P1 IMAD.MOV R3, RZ, RZ, -R3 ;  /* 0x000000ffff039224 */ /* 0x000fe200078e0a03 */
[----:B------:R-:W-:Y:S02]  /*0ec0*/  @!P2 LOP3.LUT R3, RZ, R21, RZ, 0x33, !PT ;  /* 0x00000015ff03a212 */ /* 0x000fe400078e33ff */
[-C--:B--2---:R-:W-:Y:S02]  /*0ed0*/  IABS R23, R6.reuse ;  /* 0x0000000600177213 */ /* 0x084fe40000000000 */
[----:B------:R-:W-:-:S03]  /*0ee0*/  IABS R11, R6 ;  /* 0x00000006000b7213 */ /* 0x000fc60000000000 */
[----:B------:R-:W-:-:S04]  /*0ef0*/  IMAD.MOV.U32 R22, RZ, RZ, R23 ;  /* 0x000000ffff167224 */ /* 0x000fc800078e0017 */
[----:B------:R-:W1:Y:S08]  /*0f00*/  I2F.RP R23, R22 ;  /* 0x0000001600177306 */ /* 0x000e700000209400 */
[----:B-1----:R-:W1:Y:S02]  /*0f10*/  MUFU.RCP R16, R23 ;  /* 0x0000001700107308 */ /* 0x002e640000001000 */
[----:B-1----:R-:W-:-:S06]  /*0f20*/  IADD3 R16, PT, PT, R16, 0xffffffe, RZ ;  /* 0x0ffffffe10107810 */ /* 0x002fcc0007ffe0ff */
[----:B------:R1:W2:Y:S02]  /*0f30*/  F2I.FTZ.U32.TRUNC.NTZ R17, R16 ;  /* 0x0000001000117305 */ /* 0x0002a4000021f000 */
[----:B-1----:R-:W-:Y:S02]  /*0f40*/  HFMA2 R16, -RZ, RZ, 0, 0 ;  /* 0x00000000ff107431 */ /* 0x002fe400000001ff */
[----:B--2---:R-:W-:-:S04]  /*0f50*/  IMAD.MOV R23, RZ, RZ, -R17 ;  /* 0x000000ffff177224 */ /* 0x004fc800078e0a11 */
[----:B------:R-:W-:-:S04]  /*0f60*/  IMAD R23, R23, R22, RZ ;  /* 0x0000001617177224 */ /* 0x000fc800078e02ff */
[----:B------:R-:W-:Y:S01]  /*0f70*/  IMAD.HI.U32 R17, R17, R23, R16 ;  /* 0x0000001711117227 */ /* 0x000fe200078e0010 */
[----:B------:R-:W-:-:S03]  /*0f80*/  IABS R16, R3 ;  /* 0x0000000300107213 */ /* 0x000fc60000000000 */
[----:B------:R-:W-:Y:S02]  /*0f90*/  IMAD.MOV R23, RZ, RZ, -R11 ;  /* 0x000000ffff177224 */ /* 0x000fe400078e0a0b */
[----:B------:R-:W-:-:S04]  /*0fa0*/  IMAD.HI.U32 R11, R17, R16, RZ ;  /* 0x00000010110b7227 */ /* 0x000fc800078e00ff */
[----:B------:R-:W-:Y:S01]  /*0fb0*/  IMAD R17, R11, R23, R16 ;  /* 0x000000170b117224 */ /* 0x000fe200078e0210 */
[----:B------:R-:W-:-:S04]  /*0fc0*/  LOP3.LUT R16, R3, R6, RZ, 0x3c, !PT ;  /* 0x0000000603107212 */ /* 0x000fc800078e3cff */
[----:B------:R-:W-:Y:S02]  /*0fd0*/  ISETP.GT.U32.AND P2, PT, R22, R17, PT ;  /* 0x000000111600720c */ /* 0x000fe40003f44070 */
[----:B------:R-:W-:Y:S01]  /*0fe0*/  ISETP.GE.AND P1, PT, R16, RZ, PT ;  /* 0x000000ff1000720c */ /* 0x000fe20003f26270 */
[----:B------:R-:W-:-:S04]  /*0ff0*/  IMAD.MOV R16, RZ, RZ, -R26 ;  /* 0x000000ffff107224 */ /* 0x000fc800078e0a1a */
[----:B------:R-:W-:Y:S01]  /*1000*/  IMAD R7, R7, R16, R24 ;  /* 0x0000001007077224 */ /* 0x000fe200078e0218 */
[----:B------:R-:W-:-:S04]  /*1010*/  IADD3 R16, PT, PT, -R20, RZ, RZ ;  /* 0x000000ff14107210 */ /* 0x000fc80007ffe1ff */
[----:B------:R1:W-:Y:S01]  /*1020*/  STL [R10], R7 ;  /* 0x000000070a007387 */ /* 0x0003e20000100800 */
[----:B------:R-:W-:Y:S01]  /*1030*/  @!P2 IADD3 R17, PT, PT, R17, -R22, RZ ;  /* 0x800000161111a210 */ /* 0x000fe20007ffe0ff */
[----:B------:R-:W-:Y:S01]  /*1040*/  @!P2 VIADD R11, R11, 0x1 ;  /* 0x000000010b0ba836 */ /* 0x000fe20000000000 */
[----:B------:R-:W-:Y:S01]  /*1050*/  ISETP.NE.AND P2, PT, R6, RZ, PT ;  /* 0x000000ff0600720c */ /* 0x000fe20003f45270 */
[----:B------:R-:W-:Y:S01]  /*1060*/  IMAD R9, R9, R16, R26 ;  /* 0x0000001009097224 */ /* 0x000fe200078e021a */
[----:B------:R-:W-:Y:S01]  /*1070*/  ISETP.GE.U32.AND P0, PT, R17, R22, PT ;  /* 0x000000161100720c */ /* 0x000fe20003f06070 */
[----:B------:R-:W-:Y:S02]  /*1080*/  IMAD.MOV R17, RZ, RZ, -R18 ;  /* 0x000000ffff117224 */ /* 0x000fe400078e0a12 */
[----:B------:R-:W-:Y:S01]  /*1090*/  IMAD.MOV R22, RZ, RZ, -R3 ;  /* 0x000000ffff167224 */ /* 0x000fe200078e0a03 */
[----:B------:R1:W-:Y:S01]  /*10a0*/  STL [R12], R9 ;  /* 0x000000090c007387 */ /* 0x0003e20000100800 */
[----:B------:R-:W-:-:S02]  /*10b0*/  IMAD R19, R19, R17, R20 ;  /* 0x0000001113137224 */ /* 0x000fc400078e0214 */
[----:B------:R-:W-:-:S06]  /*10c0*/  IMAD R18, R21, R22, R18 ;  /* 0x0000001615127224 */ /* 0x000fcc00078e0212 */
[----:B------:R-:W-:-:S05]  /*10d0*/  @P0 IADD3 R11, PT, PT, R11, 0x1, RZ ;  /* 0x000000010b0b0810 */ /* 0x000fca0007ffe0ff */
[----:B------:R-:W-:Y:S01]  /*10e0*/  @!P1 IMAD.MOV R11, RZ, RZ, -R11 ;  /* 0x000000ffff0b9224 */ /* 0x000fe200078e0a0b */
[----:B------:R-:W-:-:S04]  /*10f0*/  @!P2 LOP3.LUT R11, RZ, R6, RZ, 0x33, !PT ;  /* 0x00000006ff0ba212 */ /* 0x000fc800078e33ff */
[----:B------:R-:W-:-:S05]  /*1100*/  IADD3 R23, PT, PT, -R11, RZ, RZ ;  /* 0x000000ff0b177210 */ /* 0x000fca0007ffe1ff */
[----:B0-----:R-:W-:Y:S01]  /*1110*/  IMAD R5, R6, R23, R3 ;  /* 0x0000001706057224 */ /* 0x001fe200078e0203 */
[----:B------:R-:W-:Y:S01]  /*1120*/  LEA R6, R13, R1, 0x2 ;  /* 0x000000010d067211 */ /* 0x000fe200078e10ff */
[--C-:B------:R-:W-:Y:S02]  /*1130*/  IMAD R3, R4, 0x4, R1.reuse ;  /* 0x0000000404037824 */ /* 0x100fe400078e0201 */
[----:B------:R-:W-:Y:S02]  /*1140*/  IMAD R4, R2, 0x4, R1 ;  /* 0x0000000402047824 */ /* 0x000fe400078e0201 */
[----:B------:R1:W-:Y:S04]  /*1150*/  STL [R6], R19 ;  /* 0x0000001306007387 */ /* 0x0003e80000100800 */
[----:B------:R1:W-:Y:S04]  /*1160*/  STL [R3], R18 ;  /* 0x0000001203007387 */ /* 0x0003e80000100800 */
[----:B------:R1:W-:Y:S01]  /*1170*/  STL [R4], R5 ;  /* 0x0000000504007387 */ /* 0x0003e20000100800 */
[----:B------:R-:W-:Y:S05]  /*1180*/  BRA.U UP1, `(.L_x_2) ;  /* 0xfffffff101007547 */ /* 0x000fea000b83ffff */
.L_x_1:
[----:B------:R-:W-:Y:S05]  /*1190*/  BRA.U !UP0, `(.L_x_0) ;  /* 0x0000000d08b07547 */ /* 0x000fea000b800000 */
[----:B------:R-:W0:Y:S01]  /*11a0*/  LDCU UR4, c[0x0][0x388] ;  /* 0x00007100ff0477ac */ /* 0x000e220008000800 */
[----:B------:R-:W-:Y:S02]  /*11b0*/  UISETP.GE.U32.AND UP0, UPT, UR6, 0x4, UPT ;  /* 0x000000040600788c */ /* 0x000fe4000bf06070 */
[----:B0-----:R-:W-:-:S04]  /*11c0*/  ULOP3.LUT UR5, UR4, 0x3, URZ, 0xc0, !UPT ;  /* 0x0000000304057892 */ /* 0x001fc8000f8ec0ff */
[----:B------:R-:W-:-:S03]  /*11d0*/  UISETP.NE.AND UP1, UPT, UR5, URZ, UPT ;  /* 0x000000ff0500728c */ /* 0x000fc6000bf25270 */
[----:B------:R-:W-:Y:S08]  /*11e0*/  BRA.U !UP0, `(.L_x_3) ;  /* 0x0000000908087547 */ /* 0x000ff0000b800000 */
[----:B------:R-:W0:Y:S01]  /*11f0*/  LDC.64 R20, c[0x0][0x380] ;  /* 0x0000e000ff147b82 */ /* 0x000e220000000a00 */
[----:B-1----:R-:W-:-:S05]  /*1200*/  IADD3 R6, PT, PT, R2, -0x1, RZ ;  /* 0xffffffff02067810 */ /* 0x002fca0007ffe0ff */
[----:B0-----:R-:W-:-:S05]  /*1210*/  IMAD.WIDE.U32 R4, R6, 0x20, R20 ;  /* 0x0000002006047825 */ /* 0x001fca00078e0014 */
[----:B------:R-:W2:Y:S01]  /*1220*/  LDG.E R10, desc[UR8][R4.64+0x18] ;  /* 0x00001808040a7981 */ /* 0x000ea2000c1e1900 */
[----:B------:R-:W-:-:S04]  /*1230*/  VIADD R8, R2, 0xfffffffe ;  /* 0xfffffffe02087836 */ /* 0x000fc80000000000 */
[----:B------:R-:W-:-:S05]  /*1240*/  IMAD.WIDE.U32 R16, R8, 0x20, R20 ;  /* 0x0000002008107825 */ /* 0x000fca00078e0014 */
[----:B------:R0:W3:Y:S01]  /*1250*/  LDG.E R3, desc[UR8][R16.64+0x18] ;  /* 0x0000180810037981 */ /* 0x0000e2000c1e1900 */
[----:B------:R-:W-:-:S04]  /*1260*/  VIADD R12, R2, 0xfffffffd ;  /* 0xfffffffd020c7836 */ /* 0x000fc80000000000 */
[----:B------:R-:W-:-:S05]  /*1270*/  IMAD.WIDE.U32 R18, R12, 0x20, R20 ;  /* 0x000000200c127825 */ /* 0x000fca00078e0014 */
[----:B------:R1:W4:Y:S01]  /*1280*/  LDG.E R7, desc[UR8][R18.64+0x18] ;  /* 0x0000180812077981 */ /* 0x000322000c1e1900 */
[----:B------:R-:W-:-:S05]  /*1290*/  IADD3 R2, PT, PT, R2, -0x4, RZ ;  /* 0xfffffffc02027810 */ /* 0x000fca0007ffe0ff */
[----:B------:R-:W-:-:S05]  /*12a0*/  IMAD.WIDE.U32 R20, R2, 0x20, R20 ;  /* 0x0000002002147825 */ /* 0x000fca00078e0014 */
[----:B------:R-:W5:Y:S01]  /*12b0*/  LDG.E R9, desc[UR8][R20.64+0x18] ;  /* 0x0000180814097981 */ /* 0x000f62000c1e1900 */
[----:B0-----:R-:W-:Y:S01]  /*12c0*/  IABS R16, R11 ;  /* 0x0000000b00107213 */ /* 0x001fe20000000000 */
[----:B------:R-:W-:Y:S01]  /*12d0*/  IMAD R12, R12, 0x4, R1 ;  /* 0x000000040c0c7824 */ /* 0x000fe200078e0201 */
[-C--:B--2---:R-:W-:Y:S02]  /*12e0*/  IABS R14, R10.reuse ;  /* 0x0000000a000e7213 */ /* 0x084fe40000000000 */
[----:B-1----:R-:W-:Y:S02]  /*12f0*/  IABS R18, R10 ;  /* 0x0000000a00127213 */ /* 0x002fe40000000000 */
[----:B------:R-:W0:Y:S01]  /*1300*/  I2F.RP R15, R14 ;  /* 0x0000000e000f7306 */ /* 0x000e220000209400 */
[----:B---3--:R-:W-:-:S07]  /*1310*/  IABS R13, R3 ;  /* 0x00000003000d7213 */ /* 0x008fce0000000000 */
[----:B0-----:R-:W0:Y:S02]  /*1320*/  MUFU.RCP R15, R15 ;  /* 0x0000000f000f7308 */ /* 0x001e240000001000 */
[----:B0-----:R-:W-:-:S06]  /*1330*/  VIADD R4, R15, 0xffffffe ;  /* 0x0ffffffe0f047836 */ /* 0x001fcc0000000000 */
[----:B------:R-:W0:Y:S08]  /*1340*/  I2F.RP R15, R13 ;  /* 0x0000000d000f7306 */ /* 0x000e300000209400 */
[----:B------:R1:W2:Y:S08]  /*1350*/  F2I.FTZ.U32.TRUNC.NTZ R5, R4 ;  /* 0x0000000400057305 */ /* 0x0002b0000021f000 */
[----:B0-----:R-:W0:Y:S01]  /*1360*/  MUFU.RCP R15, R15 ;  /* 0x0000000f000f7308 */ /* 0x001e220000001000 */
[----:B-1----:R-:W-:-:S02]  /*1370*/  HFMA2 R4, -RZ, RZ, 0, 0 ;  /* 0x00000000ff047431 */ /* 0x002fc400000001ff */
[----:B--2---:R-:W-:-:S04]  /*1380*/  IMAD.MOV R17, RZ, RZ, -R5 ;  /* 0x000000ffff117224 */ /* 0x004fc800078e0a05 */
[----:B------:R-:W-:-:S04]  /*1390*/  IMAD R17, R17, R14, RZ ;  /* 0x0000000e11117224 */ /* 0x000fc800078e02ff */
[----:B------:R-:W-:-:S04]  /*13a0*/  IMAD.HI.U32 R5, R5, R17, R4 ;  /* 0x0000001105057227 */ /* 0x000fc800078e0004 */
[----:B------:R-:W-:Y:S01]  /*13b0*/  IMAD.MOV R17, RZ, RZ, -R18 ;  /* 0x000000ffff117224 */ /* 0x000fe200078e0a12 */
[----:B------:R-:W-:Y:S01]  /*13c0*/  IABS R18, R3 ;  /* 0x0000000300127213 */ /* 0x000fe20000000000 */
[----:B------:R-:W-:-:S04]  /*13d0*/  IMAD.HI.U32 R4, R5, R16, RZ ;  /* 0x0000001005047227 */ /* 0x000fc800078e00ff */
[----:B------:R-:W-:Y:S01]  /*13e0*/  IMAD R5, R4, R17, R16 ;  /* 0x0000001104057224 */ /* 0x000fe200078e0210 */
[----:B0-----:R-:W-:Y:S01]  /*13f0*/  IADD3 R16, PT, PT, R15, 0xffffffe, RZ ;  /* 0x0ffffffe0f107810 */ /* 0x001fe20007ffe0ff */
[----:B------:R-:W-:Y:S01]  /*1400*/  IMAD.MOV R18, RZ, RZ, -R18 ;  /* 0x000000ffff127224 */ /* 0x000fe200078e0a12 */
[----:B----4-:R-:W-:Y:S02]  /*1410*/  IABS R15, R7 ;  /* 0x00000007000f7213 */ /* 0x010fe40000000000 */
[----:B------:R-:W-:Y:S02]  /*1420*/  ISETP.GT.U32.AND P2, PT, R14, R5, PT ;  /* 0x000000050e00720c */ /* 0x000fe40003f44070 */
[----:B------:R-:W0:Y:S11]  /*1430*/  I2F.RP R17, R15 ;  /* 0x0000000f00117306 */ /* 0x000e360000209400 */
[----:B------:R-:W-:-:S02]  /*1440*/  @!P2 IMAD.IADD R5, R5, 0x1, -R14 ;  /* 0x000000010505a824 */ /* 0x000fc400078e0a0e */
[----:B------:R-:W-:Y:S01]  /*1450*/  @!P2 VIADD R4, R4, 0x1 ;  /* 0x000000010404a836 */ /* 0x000fe20000000000 */
[----:B------:R-:W-:Y:S01]  /*1460*/  ISETP.NE.AND P2, PT, R10, RZ, PT ;  /* 0x000000ff0a00720c */ /* 0x000fe20003f45270 */
[----:B0-----:R-:W-:Y:S01]  /*1470*/  MUFU.RCP R17, R17 ;  /* 0x0000001100117308 */ /* 0x001fe20000001000 */
[----:B------:R-:W-:Y:S02]  /*1480*/  ISETP.GE.U32.AND P0, PT, R5, R14, PT ;  /* 0x0000000e0500720c */ /* 0x000fe40003f06070 */
[----:B------:R-:W-:-:S04]  /*1490*/  LOP3.LUT R14, R11, R10, RZ, 0x3c, !PT ;  /* 0x0000000a0b0e7212 */ /* 0x000fc800078e3cff */
[----:B------:R-:W-:Y:S01]  /*14a0*/  ISETP.GE.AND P1, PT, R14, RZ, PT ;  /* 0x000000ff0e00720c */ /* 0x000fe20003f26270 */
[----:B------:R-:W0:Y:S06]  /*14b0*/  F2I.FTZ.U32.TRUNC.NTZ R5, R16 ;  /* 0x0000001000057305 */ /* 0x000e2c000021f000 */
[----:B------:R-:W-:-:S05]  /*14c0*/  @P0 VIADD R4, R4, 0x1 ;  /* 0x0000000104040836 */ /* 0x000fca0000000000 */
[----:B------:R-:W-:Y:S01]  /*14d0*/  MOV R14, R4 ;  /* 0x00000004000e7202 */ /* 0x000fe20000000f00 */
[----:B0-----:R-:W-:-:S04]  /*14e0*/  IMAD.MOV R4, RZ, RZ, -R5 ;  /* 0x000000ffff047224 */ /* 0x001fc800078e0a05 */
[----:B------:R-:W-:Y:S01]  /*14f0*/  @!P1 IMAD.MOV R14, RZ, RZ, -R14 ;  /* 0x000000ffff0e9224 */ /* 0x000fe200078e0a0e */
[----:B------:R-:W-:Y:S01]  /*1500*/  @!P2 LOP3.LUT R14, RZ, R10, RZ, 0x33, !PT ;  /* 0x0000000aff0ea212 */ /* 0x000fe200078e33ff */
[----:B------:R-:W-:Y:S02]  /*1510*/  IMAD R19, R4, R13, RZ ;  /* 0x0000000d04137224 */ /* 0x000fe400078e02ff */
[----:B------:R-:W-:Y:S01]  /*1520*/  HFMA2 R4, -RZ, RZ, 0, 0 ;  /* 0x00000000ff047431 */ /* 0x000fe200000001ff */
[----:B------:R-:W-:-:S04]  /*1530*/  IABS R16, R14 ;  /* 0x0000000e00107213 */ /* 0x000fc80000000000 */
[----:B------:R-:W-:Y:S01]  /*1540*/  IMAD.HI.U32 R4, R5, R19, R4 ;  /* 0x0000001305047227 */ /* 0x000fe200078e0004 */
[----:B------:R-:W-:-:S03]  /*1550*/  IABS R19, R7 ;  /* 0x0000000700137213 */ /* 0x000fc60000000000 */
[----:B------:R-:W-:Y:S02]  /*1560*/  IMAD.MOV.U32 R5, RZ, RZ, R16 ;  /* 0x000000ffff057224 */ /* 0x000fe400078e0010 */
[----:B------:R-:W-:Y:S02]  /*1570*/  IMAD.MOV R19, RZ, RZ, -R19 ;  /* 0x000000ffff137224 */ /* 0x000fe400078e0a13 */
[----:B------:R-:W-:-:S04]  /*1580*/  IMAD.HI.U32 R16, R4, R5, RZ ;  /* 0x0000000504107227 */ /* 0x000fc800078e00ff */
[----:B------:R-:W-:Y:S02]  /*1590*/  IMAD R4, R16, R18, R5 ;  /* 0x0000001210047224 */ /* 0x000fe400078e0205 */
[----:B------:R-:W-:-:S03]  /*15a0*/  VIADD R5, R17, 0xffffffe ;  /* 0x0ffffffe11057836 */ /* 0x000fc60000000000 */
[----:B------:R-:W-:-:S03]  /*15b0*/  ISETP.GT.U32.AND P2, PT, R13, R4, PT ;  /* 0x000000040d00720c */ /* 0x000fc60003f44070 */
[----:B------:R-:W0:Y:S10]  /*15c0*/  F2I.FTZ.U32.TRUNC.NTZ R5, R5 ;  /* 0x0000000500057305 */ /* 0x000e34000021f000 */
[----:B------:R-:W-:Y:S01]  /*15d0*/  @!P2 IADD3 R4, PT, PT, R4, -R13, RZ ;  /* 0x8000000d0404a210 */ /* 0x000fe20007ffe0ff */
[----:B------:R-:W-:Y:S01]  /*15e0*/  @!P2 VIADD R16, R16, 0x1 ;  /* 0x000000011010a836 */ /* 0x000fe20000000000 */
[----:B------:R-:W-:-:S02]  /*15f0*/  ISETP.NE.AND P2, PT, R3, RZ, PT ;  /* 0x000000ff0300720c */ /* 0x000fc40003f45270 */
[----:B------:R-:W-:Y:S02]  /*1600*/  ISETP.GE.U32.AND P0, PT, R4, R13, PT ;  /* 0x0000000d0400720c */ /* 0x000fe40003f06070 */
[----:B------:R-:W-:Y:S02]  /*1610*/  LOP3.LUT R4, R14, R3, RZ, 0x3c, !PT ;  /* 0x000000030e047212 */ /* 0x000fe400078e3cff */
[----:B-----5:R-:W-:Y:S02]  /*1620*/  IABS R13, R9 ;  /* 0x00000009000d7213 */ /* 0x020fe40000000000 */
[----:B------:R-:W-:Y:S01]  /*1630*/  ISETP.GE.AND P1, PT, R4, RZ, PT ;  /* 0x000000ff0400720c */ /* 0x000fe20003f26270 */
[----:B0-----:R-:W-:-:S04]  /*1640*/  IMAD.MOV R4, RZ, RZ, -R5 ;  /* 0x000000ffff047224 */ /* 0x001fc800078e0a05 */
[----:B------:R-:W-:Y:S01]  /*1650*/  IMAD R17, R4, R15, RZ ;  /* 0x0000000f04117224 */ /* 0x000fe200078e02ff */
[----:B------:R-:W-:Y:S02]  /*1660*/  MOV R4, RZ ;  /* 0x000000ff00047202 */ /* 0x000fe40000000f00 */
[----:B------:R-:W-:-:S03]  /*1670*/  @P0 IADD3 R16, PT, PT, R16, 0x1, RZ ;  /* 0x0000000110100810 */ /* 0x000fc60007ffe0ff */
[----:B------:R-:W-:Y:S02]  /*1680*/  IMAD.HI.U32 R4, R5, R17, R4 ;  /* 0x0000001105047227 */ /* 0x000fe400078e0004 */
[----:B------:R-:W0:Y:S02]  /*1690*/  I2F.RP R17, R13 ;  /* 0x0000000d00117306 */ /* 0x000e240000209400 */
[----:B------:R-:W-:Y:S01]  /*16a0*/  @!P1 IMAD.MOV R16, RZ, RZ, -R16 ;  /* 0x000000ffff109224 */ /* 0x000fe200078e0a10 */
[----:B------:R-:W-:-:S04]  /*16b0*/  @!P2 LOP3.LUT R16, RZ, R3, RZ, 0x33, !PT ;  /* 0x00000003ff10a212 */ /* 0x000fc800078e33ff */
[----:B------:R-:W-:-:S05]  /*16c0*/  IABS R18, R16 ;  /* 0x0000001000127213 */ /* 0x000fca0000000000 */
[----:B------:R-:W-:Y:S01]  /*16d0*/  IMAD.MOV.U32 R5, RZ, RZ, R18 ;  /* 0x000000ffff057224 */ /* 0x000fe200078e0012 */
[----:B0-----:R-:W0:Y:S03]  /*16e0*/  MUFU.RCP R17, R17 ;  /* 0x0000001100117308 */ /* 0x001e260000001000 */
[----:B------:R-:W-:-:S04]  /*16f0*/  IMAD.HI.U32 R18, R4, R5, RZ ;  /* 0x0000000504127227 */ /* 0x000fc800078e00ff */
[----:B------:R-:W-:Y:S01]  /*1700*/  IMAD R4, R18, R19, R5 ;  /* 0x0000001312047224 */ /* 0x000fe200078e0205 */
[----:B------:R-:W-:-:S04]  /*1710*/  IABS R19, R9 ;  /* 0x0000000900137213 */ /* 0x000fc80000000000 */
[----:B------:R-:W-:Y:S02]  /*1720*/  ISETP.GT.U32.AND P2, PT, R15, R4, PT ;  /* 0x000000040f00720c */ /* 0x000fe40003f44070 */
[----:B------:R-:W-:Y:S01]  /*1730*/  IADD3 R20, PT, PT, RZ, -R19, RZ ;  /* 0x80000013ff147210 */ /* 0x000fe20007ffe0ff */
[----:B0-----:R-:W-:-:S10]  /*1740*/  VIADD R5, R17, 0xffffffe ;  /* 0x0ffffffe11057836 */ /* 0x001fd40000000000 */
[-C--:B------:R-:W-:Y:S01]  /*1750*/  @!P2 IADD3 R4, PT, PT, R4, -R15.reuse, RZ ;  /* 0x8000000f0404a210 */ /* 0x080fe20007ffe0ff */
[----:B------:R-:W0:Y:S01]  /*1760*/  F2I.FTZ.U32.TRUNC.NTZ R5, R5 ;  /* 0x0000000500057305 */ /* 0x000e22000021f000 */
[----:B------:R-:W-:Y:S01]  /*1770*/  @!P2 VIADD R18, R18, 0x1 ;  /* 0x000000011212a836 */ /* 0x000fe20000000000 */
[----:B------:R-:W-:Y:S02]  /*1780*/  ISETP.NE.AND P2, PT, R7, RZ, PT ;  /* 0x000000ff0700720c */ /* 0x000fe40003f45270 */
[----:B------:R-:W-:Y:S02]  /*1790*/  ISETP.GE.U32.AND P0, PT, R4, R15, PT ;  /* 0x0000000f0400720c */ /* 0x000fe40003f06070 */
[----:B------:R-:W-:-:S04]  /*17a0*/  LOP3.LUT R4, R16, R7, RZ, 0x3c, !PT ;  /* 0x0000000710047212 */ /* 0x000fc800078e3cff */
[----:B------:R-:W-:Y:S01]  /*17b0*/  ISETP.GE.AND P1, PT, R4, RZ, PT ;  /* 0x000000ff0400720c */ /* 0x000fe20003f26270 */
[----:B0-----:R-:W-:-:S06]  /*17c0*/  IMAD.MOV R4, RZ, RZ, -R5 ;  /* 0x000000ffff047224 */ /* 0x001fcc00078e0a05 */
[----:B------:R-:W-:Y:S01]  /*17d0*/  @P0 IADD3 R18, PT, PT, R18, 0x1, RZ ;  /* 0x0000000112120810 */ /* 0x000fe20007ffe0ff */
[----:B------:R-:W-:Y:S02]  /*17e0*/  IMAD R15, R4, R13, RZ ;  /* 0x0000000d040f7224 */ /* 0x000fe400078e02ff */
[----:B------:R-:W-:-:S03]  /*17f0*/  IMAD.MOV.U32 R4, RZ, RZ, RZ ;  /* 0x000000ffff047224 */ /* 0x000fc600078e00ff */
[----:B------:R-:W-:Y:S01]  /*1800*/  @!P1 IMAD.MOV R18, RZ, RZ, -R18 ;  /* 0x000000ffff129224 */ /* 0x000fe200078e0a12 */
[----:B------:R-:W-:Y:S01]  /*1810*/  @!P2 LOP3.LUT R18, RZ, R7, RZ, 0x33, !PT ;  /* 0x00000007ff12a212 */ /* 0x000fe200078e33ff */
[----:B------:R-:W-:-:S03]  /*1820*/  IMAD.HI.U32 R4, R5, R15, R4 ;  /* 0x0000000f05047227 */ /* 0x000fc600078e0004 */
[----:B------:R-:W-:Y:S02]  /*1830*/  IABS R17, R18 ;  /* 0x0000001200117213 */ /* 0x000fe40000000000 */
[----:B------:R-:W-:-:S03]  /*1840*/  IADD3 R15, PT, PT, -R18, RZ, RZ ;  /* 0x000000ff120f7210 */ /* 0x000fc60007ffe1ff */
[----:B------:R-:W-:Y:S02]  /*1850*/  IMAD.MOV.U32 R5, RZ, RZ, R17 ;  /* 0x000000ffff057224 */ /* 0x000fe400078e0011 */
[----:B------:R-:W-:Y:S02]  /*1860*/  IMAD R7, R7, R15, R16 ;  /* 0x0000000f07077224 */ /* 0x000fe400078e0210 */
[----:B------:R-:W-:-:S04]  /*1870*/  IMAD.HI.U32 R4, R4, R5, RZ ;  /* 0x0000000504047227 */ /* 0x000fc800078e00ff */
[----:B------:R-:W-:Y:S01]  /*1880*/  IMAD R20, R4, R20, R5 ;  /* 0x0000001404147224 */ /* 0x000fe200078e0205 */
[----:B------:R-:W-:-:S04]  /*1890*/  LOP3.LUT R5, R18, R9, RZ, 0x3c, !PT ;  /* 0x0000000912057212 */ /* 0x000fc800078e3cff */
[----:B------:R-:W-:Y:S02]  /*18a0*/  ISETP.GT.U32.AND P2, PT, R13, R20, PT ;  /* 0x000000140d00720c */ /* 0x000fe40003f44070 */
[----:B------:R-:W-:Y:S01]  /*18b0*/  ISETP.GE.AND P1, PT, R5, RZ, PT ;  /* 0x000000ff0500720c */ /* 0x000fe20003f26270 */
[----:B------:R-:W-:-:S04]  /*18c0*/  IMAD.MOV R5, RZ, RZ, -R14 ;  /* 0x000000ffff057224 */ /* 0x000fc800078e0a0e */
[----:B------:R-:W-:Y:S01]  /*18d0*/  IMAD R10, R10, R5, R11 ;  /* 0x000000050a0a7224 */ /* 0x000fe200078e020b */
[----:B------:R-:W-:-:S05]  /*18e0*/  LEA R5, R8, R1, 0x2 ;  /* 0x0000000108057211 */ /* 0x000fca00078e10ff */
[-C--:B------:R-:W-:Y:S01]  /*18f0*/  @!P2 IADD3 R20, PT, PT, R20, -R13.reuse, RZ ;  /* 0x8000000d1414a210 */ /* 0x080fe20007ffe0ff */
[----:B------:R-:W-:Y:S01]  /*1900*/  @!P2 VIADD R4, R4, 0x1 ;  /* 0x000000010404a836 */ /* 0x000fe20000000000 */
[----:B------:R-:W-:Y:S02]  /*1910*/  ISETP.NE.AND P2, PT, R9, RZ, PT ;  /* 0x000000ff0900720c */ /* 0x000fe40003f45270 */
[----:B------:R-:W-:Y:S01]  /*1920*/  ISETP.GE.U32.AND P0, PT, R20, R13, PT ;  /* 0x0000000d1400720c */ /* 0x000fe20003f06070 */
[----:B------:R-:W-:-:S04]  /*1930*/  IMAD.MOV R13, RZ, RZ, -R16 ;  /* 0x000000ffff0d7224 */ /* 0x000fc800078e0a10 */
[----:B------:R-:W-:Y:S02]  /*1940*/  IMAD R14, R3, R13, R14 ;  /* 0x0000000d030e7224 */ /* 0x000fe400078e020e */
[--C-:B------:R-:W-:Y:S02]  /*1950*/  IMAD R3, R6, 0x4, R1.reuse ;  /* 0x0000000406037824 */ /* 0x100fe400078e0201 */
[----:B------:R-:W-:-:S03]  /*1960*/  IMAD R6, R2, 0x4, R1 ;  /* 0x0000000402067824 */ /* 0x000fc600078e0201 */
[----:B------:R0:W-:Y:S01]  /*1970*/  STL [R3], R10 ;  /* 0x0000000a03007387 */ /* 0x0001e20000100800 */
[----:B------:R-:W-:-:S03]  /*1980*/  @P0 VIADD R4, R4, 0x1 ;  /* 0x0000000104040836 */ /* 0x000fc60000000000 */
[----:B------:R0:W-:Y:S02]  /*1990*/  STL [R5], R14 ;  /* 0x0000000e05007387 */ /* 0x0001e40000100800 */
[----:B------:R-:W-:Y:S02]  /*19a0*/  @!P1 IADD3 R4, PT, PT, -R4, RZ, RZ ;  /* 0x000000ff04049210 */ /* 0x000fe40007ffe1ff */
[----:B------:R-:W-:Y:S01]  /*19b0*/  @!P2 LOP3.LUT R4, RZ, R9, RZ, 0x33, !PT ;  /* 0x00000009ff04a212 */ /* 0x000fe200078e33ff */
[----:B------:R0:W-:Y:S03]  /*19c0*/  STL [R12], R7 ;  /* 0x000000070c007387 */ /* 0x0001e60000100800 */
[----:B------:R-:W-:Y:S01]  /*19d0*/  MOV R11, R4 ;  /* 0x00000004000b7202 */ /* 0x000fe20000000f00 */
[----:B------:R-:W-:-:S04]  /*19e0*/  IMAD.MOV R17, RZ, RZ, -R4 ;  /* 0x000000ffff117224 */ /* 0x000fc800078e0a04 */
[----:B------:R-:W-:-:S05]  /*19f0*/  IMAD R9, R9, R17, R18 ;  /* 0x0000001109097224 */ /* 0x000fca00078e0212 */
[----:B------:R0:W-:Y:S02]  /*1a00*/  STL [R6], R9 ;  /* 0x0000000906007387 */ /* 0x0001e40000100800 */
.L_x_3:
[----:B------:R-:W-:Y:S05]  /*1a10*/  BRA.U !UP1, `(.L_x_0) ;  /* 0x0000000509907547 */ /* 0x000fea000b800000 */
[----:B------:R-:W-:Y:S02]  /*1a20*/  UISETP.NE.AND UP0, UPT, UR5, 0x1, UPT ;  /* 0x000000010500788c */ /* 0x000fe4000bf05270 */
[----:B------:R-:W-:-:S04]  /*1a30*/  ULOP3.LUT UR4, UR4, 0x1, URZ, 0xc0, !UPT ;  /* 0x0000000104047892 */ /* 0x000fc8000f8ec0ff */
[----:B------:R-:W-:-:S03]  /*1a40*/  UISETP.NE.U32.AND UP1, UPT, UR4, 0x1, UPT ;  /* 0x000000010400788c */ /* 0x000fc6000bf25070 */
[----:B------:R-:W-:Y:S08]  /*1a50*/  BRA.U !UP0, `(.L_x_4) ;  /* 0x00000005080c7547 */ /* 0x000ff0000b800000 */
[----:B01----:R-:W0:Y:S01]  /*1a60*/  LDC.64 R12, c[0x0][0x380] ;  /* 0x0000e000ff0c7b82 */ /* 0x003e220000000a00 */
[----:B------:R-:W-:-:S04]  /*1a70*/  VIADD R4, R2, 0xffffffff ;  /* 0xffffffff02047836 */ /* 0x000fc80000000000 */
[----:B0-----:R-:W-:-:S06]  /*1a80*/  IMAD.WIDE.U32 R6, R4, 0x20, R12 ;  /* 0x0000002004067825 */ /* 0x001fcc00078e000c */
[----:B------:R-:W2:Y:S01]  /*1a90*/  LDG.E R6, desc[UR8][R6.64+0x18] ;  /* 0x0000180806067981 */ /* 0x000ea2000c1e1900 */
[----:B------:R-:W-:-:S04]  /*1aa0*/  VIADD R2, R2, 0xfffffffe ;  /* 0xfffffffe02027836 */ /* 0x000fc80000000000 */
[----:B------:R-:W-:-:S05]  /*1ab0*/  IMAD.WIDE.U32 R12, R2, 0x20, R12 ;  /* 0x00000020020c7825 */ /* 0x000fca00078e000c */
[----:B------:R0:W3:Y:S02]  /*1ac0*/  LDG.E R3, desc[UR8][R12.64+0x18] ;  /* 0x000018080c037981 */ /* 0x0000e4000c1e1900 */
[----:B0-----:R-:W-:Y:S02]  /*1ad0*/  IABS R12, R11 ;  /* 0x0000000b000c7213 */ /* 0x001fe40000000000 */
[-C--:B--2---:R-:W-:Y:S02]  /*1ae0*/  IABS R15, R6.reuse ;  /* 0x00000006000f7213 */ /* 0x084fe40000000000 */
[----:B------:R-:W-:Y:S02]  /*1af0*/  IABS R13, R6 ;  /* 0x00000006000d7213 */ /* 0x000fe40000000000 */
[----:B------:R-:W0:Y:S01]  /*1b00*/  I2F.RP R10, R15 ;  /* 0x0000000f000a7306 */ /* 0x000e220000209400 */
[----:B---3--:R-:W-:-:S07]  /*1b10*/  IABS R5, R3 ;  /* 0x0000000300057213 */ /* 0x008fce0000000000 */
[----:B0-----:R-:W0:Y:S02]  /*1b20*/  MUFU.RCP R10, R10 ;  /* 0x0000000a000a7308 */ /* 0x001e240000001000 */
[----:B0-----:R-:W-:-:S06]  /*1b30*/  IADD3 R8, PT, PT, R10, 0xffffffe, RZ ;  /* 0x0ffffffe0a087810 */ /* 0x001fcc0007ffe0ff */
[----:B------:R-:W0:Y:S08]  /*1b40*/  I2F.RP R10, R5 ;  /* 0x00000005000a7306 */ /* 0x000e300000209400 */
[----:B------:R1:W2:Y:S08]  /*1b50*/  F2I.FTZ.U32.TRUNC.NTZ R9, R8 ;  /* 0x0000000800097305 */ /* 0x0002b0000021f000 */
[----:B0-----:R-:W0:Y:S01]  /*1b60*/  MUFU.RCP R10, R10 ;  /* 0x0000000a000a7308 */ /* 0x001e220000001000 */
[----:B-1----:R-:W-:-:S02]  /*1b70*/  IMAD.MOV.U32 R8, RZ, RZ, RZ ;  /* 0x000000ffff087224 */ /* 0x002fc400078e00ff */
[----:B--2---:R-:W-:-:S04]  /*1b80*/  IMAD.MOV R14, RZ, RZ, -R9 ;  /* 0x000000ffff0e7224 */ /* 0x004fc800078e0a09 */
[----:B------:R-:W-:-:S04]  /*1b90*/  IMAD R7, R14, R15, RZ ;  /* 0x0000000f0e077224 */ /* 0x000fc800078e02ff */
[----:B------:R-:W-:Y:S01]  /*1ba0*/  IMAD.HI.U32 R9, R9, R7, R8 ;  /* 0x0000000709097227 */ /* 0x000fe200078e0008 */
[----:B------:R-:W-:Y:S02]  /*1bb0*/  IADD3 R8, PT, PT, RZ, -R13, RZ ;  /* 0x8000000dff087210 */ /* 0x000fe40007ffe0ff */
[----:B------:R-:W-:-:S03]  /*1bc0*/  IABS R13, R3 ;  /* 0x00000003000d7213 */ /* 0x000fc60000000000 */
[----:B------:R-:W-:-:S04]  /*1bd0*/  IMAD.HI.U32 R7, R9, R12, RZ ;  /* 0x0000000c09077227 */ /* 0x000fc800078e00ff */
[----:B------:R-:W-:Y:S02]  /*1be0*/  IMAD R8, R7, R8, R12 ;  /* 0x0000000807087224 */ /* 0x000fe400078e020c */
[----:B0-----:R-:W-:Y:S02]  /*1bf0*/  VIADD R9, R10, 0xffffffe ;  /* 0x0ffffffe0a097836 */ /* 0x001fe40000000000 */
[----:B------:R-:W-:Y:S01]  /*1c00*/  IMAD.MOV R13, RZ, RZ, -R13 ;  /* 0x000000ffff0d7224 */ /* 0x000fe200078e0a0d */
[----:B------:R-:W-:-:S03]  /*1c10*/  ISETP.GT.U32.AND P2, PT, R15, R8, PT ;  /* 0x000000080f00720c */ /* 0x000fc60003f44070 */
[----:B------:R-:W0:Y:S10]  /*1c20*/  F2I.FTZ.U32.TRUNC.NTZ R9, R9 ;  /* 0x0000000900097305 */ /* 0x000e34000021f000 */
[----:B------:R-:W-:Y:S01]  /*1c30*/  @!P2 IMAD.IADD R8, R8, 0x1, -R15 ;  /* 0x000000010808a824 */ /* 0x000fe200078e0a0f */
[----:B------:R-:W-:-:S02]  /*1c40*/  @!P2 IADD3 R7, PT, PT, R7, 0x1, RZ ;  /* 0x000000010707a810 */ /* 0x000fc40007ffe0ff */
[----:B------:R-:W-:Y:S02]  /*1c50*/  ISETP.NE.AND P2, PT, R6, RZ, PT ;  /* 0x000000ff0600720c */ /* 0x000fe40003f45270 */
[----:B------:R-:W-:Y:S02]  /*1c60*/  ISETP.GE.U32.AND P0, PT, R8, R15, PT ;  /* 0x0000000f0800720c */ /* 0x000fe40003f06070 */
[----:B------:R-:W-:-:S04]  /*1c70*/  LOP3.LUT R8, R11, R6, RZ, 0x3c, !PT ;  /* 0x000000060b087212 */ /* 0x000fc800078e3cff */
[----:B------:R-:W-:Y:S01]  /*1c80*/  ISETP.GE.AND P1, PT, R8, RZ, PT ;  /* 0x000000ff0800720c */ /* 0x000fe20003f26270 */
[----:B0-----:R-:W-:-:S06]  /*1c90*/  IMAD.MOV R8, RZ, RZ, -R9 ;  /* 0x000000ffff087224 */ /* 0x001fcc00078e0a09 */
[----:B------:R-:W-:-:S05]  /*1ca0*/  @P0 VIADD R7, R7, 0x1 ;  /* 0x0000000107070836 */ /* 0x000fca0000000000 */
[----:B------:R-:W-:Y:S01]  /*1cb0*/  MOV R12, R7 ;  /* 0x00000007000c7202 */ /* 0x000fe20000000f00 */
[----:B------:R-:W-:Y:S02]  /*1cc0*/  IMAD R7, R8, R5, RZ ;  /* 0x0000000508077224 */ /* 0x000fe400078e02ff */
[----:B------:R-:W-:Y:S01]  /*1cd0*/  HFMA2 R8, -RZ, RZ, 0, 0 ;  /* 0x00000000ff087431 */ /* 0x000fe200000001ff */
[----:B------:R-:W-:Y:S02]  /*1ce0*/  @!P1 IADD3 R12, PT, PT, -R12, RZ, RZ ;  /* 0x000000ff0c0c9210 */ /* 0x000fe40007ffe1ff */
[----:B------:R-:W-:-:S04]  /*1cf0*/  @!P2 LOP3.LUT R12, RZ, R6, RZ, 0x33, !PT ;  /* 0x00000006ff0ca212 */ /* 0x000fc800078e33ff */
[----:B------:R-:W-:Y:S01]  /*1d00*/  IABS R10, R12 ;  /* 0x0000000c000a7213 */ /* 0x000fe20000000000 */
[----:B------:R-:W-:-:S04]  /*1d10*/  IMAD.HI.U32 R8, R9, R7, R8 ;  /* 0x0000000709087227 */ /* 0x000fc800078e0008 */
[----:B------:R-:W-:Y:S01]  /*1d20*/  IMAD.MOV.U32 R7, RZ, RZ, R10 ;  /* 0x000000ffff077224 */ /* 0x000fe200078e000a */
[----:B------:R-:W-:-:S03]  /*1d30*/  MOV R10, R13 ;  /* 0x0000000d000a7202 */ /* 0x000fc60000000f00 */
[----:B------:R-:W-:-:S04]  /*1d40*/  IMAD.HI.U32 R8, R8, R7, RZ ;  /* 0x0000000708087227 */ /* 0x000fc800078e00ff */
[----:B------:R-:W-:Y:S02]  /*1d50*/  IMAD R10, R8, R10, R7 ;  /* 0x0000000a080a7224 */ /* 0x000fe400078e0207 */
[----:B------:R-:W-:-:S03]  /*1d60*/  IMAD.MOV R7, RZ, RZ, -R12 ;  /* 0x000000ffff077224 */ /* 0x000fc600078e0a0c */
[----:B------:R-:W-:Y:S01]  /*1d70*/  ISETP.GT.U32.AND P2, PT, R5, R10, PT ;  /* 0x0000000a0500720c */ /* 0x000fe20003f44070 */
[----:B------:R-:W-:-:S12]  /*1d80*/  IMAD R6, R6, R7, R11 ;  /* 0x0000000706067224 */ /* 0x000fd800078e020b */
[----:B------:R-:W-:Y:S01]  /*1d90*/  @!P2 IMAD.IADD R10, R10, 0x1, -R5 ;  /* 0x000000010a0aa824 */ /* 0x000fe200078e0a05 */
[----:B------:R-:W-:Y:S02]  /*1da0*/  @!P2 IADD3 R8, PT, PT, R8, 0x1, RZ ;  /* 0x000000010808a810 */ /* 0x000fe40007ffe0ff */
[----:B------:R-:W-:Y:S02]  /*1db0*/  ISETP.NE.AND P2, PT, R3, RZ, PT ;  /* 0x000000ff0300720c */ /* 0x000fe40003f45270 */
[----:B------:R-:W-:Y:S02]  /*1dc0*/  ISETP.GE.U32.AND P0, PT, R10, R5, PT ;  /* 0x000000050a00720c */ /* 0x000fe40003f06070 */
[----:B------:R-:W-:-:S04]  /*1dd0*/  LOP3.LUT R5, R12, R3, RZ, 0x3c, !PT ;  /* 0x000000030c057212 */ /* 0x000fc800078e3cff */
[----:B------:R-:W-:Y:S01]  /*1de0*/  ISETP.GE.AND P1, PT, R5, RZ, PT ;  /* 0x000000ff0500720c */ /* 0x000fe20003f26270 */
[----:B------:R-:W-:Y:S01]  /*1df0*/  IMAD R5, R4, 0x4, R1 ;  /* 0x0000000404057824 */ /* 0x000fe200078e0201 */
[----:B------:R-:W-:-:S04]  /*1e00*/  LEA R4, R2, R1, 0x2 ;  /* 0x0000000102047211 */ /* 0x000fc800078e10ff */
[----:B------:R2:W-:Y:S01]  /*1e10*/  STL [R5], R6 ;  /* 0x0000000605007387 */ /* 0x0005e20000100800 */
[----:B------:R-:W-:-:S06]  /*1e20*/  @P0 VIADD R8, R8, 0x1 ;  /* 0x0000000108080836 */ /* 0x000fcc0000000000 */
[----:B------:R-:W-:Y:S02]  /*1e30*/  @!P1 IADD3 R8, PT, PT, -R8, RZ, RZ ;  /* 0x000000ff08089210 */ /* 0x000fe40007ffe1ff */
[----:B------:R-:W-:-:S04]  /*1e40*/  @!P2 LOP3.LUT R8, RZ, R3, RZ, 0x33, !PT ;  /* 0x00000003ff08a212 */ /* 0x000fc800078e33ff */
[----:B------:R-:W-:Y:S01]  /*1e50*/  IADD3 R10, PT, PT, -R8, RZ, RZ ;  /* 0x000000ff080a7210 */ /* 0x000fe20007ffe1ff */
[----:B------:R-:W-:-:S04]  /*1e60*/  IMAD.MOV.U32 R11, RZ, RZ, R8 ;  /* 0x000000ffff0b7224 */ /* 0x000fc800078e0008 */
[----:B------:R-:W-:-:S05]  /*1e70*/  IMAD R3, R3, R10, R12 ;  /* 0x0000000a03037224 */ /* 0x000fca00078e020c */
[----:B------:R2:W-:Y:S02]  /*1e80*/  STL [R4], R3 ;  /* 0x0000000304007387 */ /* 0x0005e40000100800 */
.L_x_4:
[----:B------:R-:W-:Y:S05]  /*1e90*/  BRA.U UP1, `(.L_x_0) ;  /* 0x0000000101707547 */ /* 0x000fea000b800000 */
[----:B012---:R-:W0:Y:S01]  /*1ea0*/  LDC.64 R4, c[0x0][0x380] ;  /* 0x0000e000ff047b82 */ /* 0x007e220000000a00 */
[----:B------:R-:W-:-:S05]  /*1eb0*/  IADD3 R9, PT, PT, R2, -0x1, RZ ;  /* 0xffffffff02097810 */ /* 0x000fca0007ffe0ff */
[----:B0-----:R-:W-:-:S05]  /*1ec0*/  IMAD.WIDE.U32 R2, R9, 0x20, R4 ;  /* 0x0000002009027825 */ /* 0x001fca00078e0004 */
[----:B------:R0:W2:Y:S01]  /*1ed0*/  LDG.E R10, desc[UR8][R2.64+0x18] ;  /* 0x00001808020a7981 */ /* 0x0000a2000c1e1900 */
[----:B------:R-:W-:Y:S02]  /*1ee0*/  ISETP.GE.AND P2, PT, R11, RZ, PT ;  /* 0x000000ff0b00720c */ /* 0x000fe40003f46270 */
[----:B0-----:R-:W-:Y:S02]  /*1ef0*/  IABS R2, R11 ;  /* 0x0000000b00027213 */ /* 0x001fe40000000000 */
[-C--:B--2---:R-:W-:Y:S02]  /*1f00*/  IABS R8, R10.reuse ;  /* 0x0000000a00087213 */ /* 0x084fe40000000000 */
[----:B------:R-:W-:Y:S02]  /*1f10*/  IABS R3, R10 ;  /* 0x0000000a00037213 */ /* 0x000fe40000000000 */
[----:B------:R-:W0:Y:S02]  /*1f20*/  I2F.RP R6, R8 ;  /* 0x0000000800067306 */ /* 0x000e240000209400 */
[----:B------:R-:W-:-:S06]  /*1f30*/  IADD3 R3, PT, PT, RZ, -R3, RZ ;  /* 0x80000003ff037210 */ /* 0x000fcc0007ffe0ff */
[----:B0-----:R-:W0:Y:S02]  /*1f40*/  MUFU.RCP R6, R6 ;  /* 0x0000000600067308 */ /* 0x001e240000001000 */
[----:B0-----:R-:W-:-:S06]  /*1f50*/  VIADD R4, R6, 0xffffffe ;  /* 0x0ffffffe06047836 */ /* 0x001fcc0000000000 */
[----:B------:R0:W1:Y:S02]  /*1f60*/  F2I.FTZ.U32.TRUNC.NTZ R5, R4 ;  /* 0x0000000400057305 */ /* 0x000064000021f000 */
[----:B0-----:R-:W-:Y:S01]  /*1f70*/  IMAD.MOV.U32 R4, RZ, RZ, RZ ;  /* 0x000000ffff047224 */ /* 0x001fe200078e00ff */
[----:B-1----:R-:W-:-:S05]  /*1f80*/  IADD3 R7, PT, PT, RZ, -R5, RZ ;  /* 0x80000005ff077210 */ /* 0x002fca0007ffe0ff */
[----:B------:R-:W-:-:S04]  /*1f90*/  IMAD R7, R7, R8, RZ ;  /* 0x0000000807077224 */ /* 0x000fc800078e02ff */
[----:B------:R-:W-:-:S06]  /*1fa0*/  IMAD.HI.U32 R5, R5, R7, R4 ;  /* 0x0000000705057227 */ /* 0x000fcc00078e0004 */
[----:B------:R-:W-:-:S04]  /*1fb0*/  IMAD.HI.U32 R5, R5, R2, RZ ;  /* 0x0000000205057227 */ /* 0x000fc800078e00ff */
[----:B------:R-:W-:Y:S01]  /*1fc0*/  IMAD R5, R5, R3, R2 ;  /* 0x0000000305057224 */ /* 0x000fe200078e0202 */
[----:B------:R-:W-:-:S04]  /*1fd0*/  LEA R2, R9, R1, 0x2 ;  /* 0x0000000109027211 */ /* 0x000fc800078e10ff */
[----:B------:R-:W-:-:S13]  /*1fe0*/  ISETP.GT.U32.AND P0, PT, R8, R5, PT ;  /* 0x000000050800720c */ /* 0x000fda0003f04070 */
[----:B------:R-:W-:Y:S01]  /*1ff0*/  @!P0 IMAD.IADD R5, R5, 0x1, -R8 ;  /* 0x0000000105058824 */ /* 0x000fe200078e0a08 */
[----:B------:R-:W-:-:S04]  /*2000*/  ISETP.NE.AND P0, PT, R10, RZ, PT ;  /* 0x000000ff0a00720c */ /* 0x000fc80003f05270 */
[----:B------:R-:W-:-:S13]  /*2010*/  ISETP.GT.U32.AND P1, PT, R8, R5, PT ;  /* 0x000000050800720c */ /* 0x000fda0003f24070 */
[----:B------:R-:W-:-:S05]  /*2020*/  @!P1 IADD3 R5, PT, PT, R5, -R8, RZ ;  /* 0x8000000805059210 */ /* 0x000fca0007ffe0ff */
[----:B------:R-:W-:Y:S01]  /*2030*/  @!P2 IMAD.MOV R5, RZ, RZ, -R5 ;  /* 0x000000ffff05a224 */ /* 0x000fe200078e0a05 */
[----:B------:R-:W-:-:S05]  /*2040*/  @!P0 LOP3.LUT R5, RZ, R10, RZ, 0x33, !PT ;  /* 0x0000000aff058212 */ /* 0x000fca00078e33ff */
[----:B------:R3:W-:Y:S02]  /*2050*/  STL [R2], R5 ;  /* 0x0000000502007387 */ /* 0x0007e40000100800 */
.L_x_0:
[----:B------:R-:W4:Y:S01]  /*2060*/  LDCU UR5, c[0x0][0x388] ;  /* 0x00007100ff0577ac */ /* 0x000f220008000800 */
[----:B0123--:R-:W-:Y:S01]  /*2070*/  CS2R R2, SRZ ;  /* 0x0000000000027805 */ /* 0x00ffe2000001ff00 */
[----:B------:R-:W0:Y:S01]  /*2080*/  LDCU UR4, c[0x0][0x390] ;  /* 0x00007200ff0477ac */ /* 0x000e220008000800 */
[----:B------:R-:W1:Y:S01]  /*2090*/  LDCU.64 UR6, c[0x0][0x398] ;  /* 0x00007300ff0677ac */ /* 0x000e620008000a00 */
[----:B----4-:R-:W-:Y:S01]  /*20a0*/  UISETP.GE.AND UP0, UPT, UR5, 0x1, UPT ;  /* 0x000000010500788c */ /* 0x010fe2000bf06270 */
[----:B0-----:R-:W-:-:S05]  /*20b0*/  IMAD R0, R0, UR4, RZ ;  /* 0x0000000400007c24 */ /* 0x001fca000f8e02ff */
[----:B-1----:R-:W-:-:S04]  /*20c0*/  IADD3 R4, P0, PT, R0, UR6, RZ ;  /* 0x0000000600047c10 */ /* 0x002fc8000ff1e0ff */
[----:B------:R-:W-:Y:S01]  /*20d0*/  LEA.HI.X.SX32 R0, R0, UR7, 0x1, P0 ;  /* 0x0000000700007c11 */ /* 0x000fe200080f0eff */
[----:B------:R-:W-:Y:S08]  /*20e0*/  BRA.U !UP0, `(.L_x_5) ;  /* 0x0000000108987547 */ /* 0x000ff0000b800000 */
[----:B------:R-:W-:Y:S02]  /*20f0*/  HFMA2 R5, -RZ, RZ, 0, 0 ;  /* 0x00000000ff057431 */ /* 0x000fe400000001ff */
[----:B------:R-:W-:Y:S01]  /*2100*/  IMAD.MOV.U32 R10, RZ, RZ, RZ ;  /* 0x000000ffff0a7224 */ /* 0x000fe200078e00ff */
[----:B------:R-:W-:-:S12]  /*2110*/  UIADD3 UR4, UPT, UPT, UR4, -0x1, URZ ;  /* 0xffffffff04047890 */ /* 0x000fd8000fffe0ff */
.L_x_9:
[----:B------:R-:W0:Y:S01]  /*2120*/  LDC.64 R2, c[0x0][0x380] ;  /* 0x0000e000ff027b82 */ /* 0x000e220000000a00 */
[C---:B------:R-:W-:Y:S01]  /*2130*/  IMAD R11, R10.reuse, 0x4, R1 ;  /* 0x000000040a0b7824 */ /* 0x040fe200078e0201 */
[----:B-1----:R-:W1:Y:S05]  /*2140*/  LDCU UR5, c[0x0][0x388] ;  /* 0x00007100ff0577ac */ /* 0x002e6a0008000800 */
[----:B------:R-:W2:Y:S01]  /*2150*/  LDL R11, [R11] ;  /* 0x000000000b0b7983 */ /* 0x000ea20000100800 */
[----:B0-----:R-:W-:-:S05]  /*2160*/  IMAD.WIDE.U32 R2, R10, 0x20, R2 ;  /* 0x000000200a027825 */ /* 0x001fca00078e0002 */
[----:B------:R-:W2:Y:S02]  /*2170*/  LDG.E.64 R6, desc[UR8][R2.64+0x10] ;  /* 0x0000100802067981 */ /* 0x000ea4000c1e1b00 */
[----:B--2---:R-:W-:Y:S02]  /*2180*/  IMAD.WIDE R8, R11, 0x4, R6 ;  /* 0x000000040b087825 */ /* 0x004fe400078e0206 */
[----:B------:R-:W2:Y:S04]  /*2190*/  LDG.E.64 R6, desc[UR8][R2.64+0x8] ;  /* 0x0000080802067981 */ /* 0x000ea8000c1e1b00 */
[----:B------:R-:W3:Y:S01]  /*21a0*/  LDG.E R13, desc[UR8][R8.64] ;  /* 0x00000008080d7981 */ /* 0x000ee2000c1e1900 */
[----:B------:R-:W-:Y:S02]  /*21b0*/  ISETP.GE.AND P0, PT, R5, UR4, PT ;  /* 0x0000000405007c0c */ /* 0x000fe4000bf06270 */
[----:B------:R-:W-:Y:S01]  /*21c0*/  IADD3 R10, PT, PT, R10, 0x1, RZ ;  /* 0x000000010a0a7810 */ /* 0x000fe20007ffe0ff */
[----:B------:R-:W-:Y:S03]  /*21d0*/  BSSY.RECONVERGENT B0, `(.L_x_6) ;  /* 0x0000014000007945 */ /* 0x000fe60003800200 */
[----:B-1----:R-:W-:-:S02]  /*21e0*/  ISETP.NE.AND P1, PT, R10, UR5, PT ;  /* 0x000000050a007c0c */ /* 0x002fc4000bf25270 */
[----:B---3--:R-:W-:Y:S01]  /*21f0*/  ISETP.LT.OR P0, PT, R13, 0x1, P0 ;  /* 0x000000010d00780c */ /* 0x008fe20000701670 */
[----:B--2---:R-:W-:-:S12]  /*2200*/  IMAD.WIDE R6, R11, 0x4, R6 ;  /* 0x000000040b067825 */ /* 0x004fd800078e0206 */
[----:B------:R-:W-:Y:S05]  /*2210*/  @P0 BRA `(.L_x_7) ;  /* 0x00000000003c0947 */ /* 0x000fea0003800000 */
[----:B------:R0:W5:Y:S01]  /*2220*/  LDG.E R11, desc[UR8][R6.64] ;  /* 0x00000008060b7981 */ /* 0x000162000c1e1900 */
[----:B------:R-:W-:-:S07]  /*2230*/  IMAD.MOV.U32 R12, RZ, RZ, RZ ;  /* 0x000000ffff0c7224 */ /* 0x000fce00078e00ff */
.L_x_8:
[----:B01----:R-:W2:Y:S02]  /*2240*/  LDG.E.64 R6, desc[UR8][R2.64] ;  /* 0x0000000802067981 */ /* 0x003ea4000c1e1b00 */
[----:B--2--5:R-:W-:-:S04]  /*2250*/  IADD3 R6, P0, PT, R6, R11, RZ ;  /* 0x0000000b06067210 */ /* 0x024fc80007f1e0ff */
[----:B------:R-:W-:-:S06]  /*2260*/  LEA.HI.X.SX32 R7, R11, R7, 0x1, P0 ;  /* 0x000000070b077211 */ /* 0x000fcc00000f0eff */
[----:B------:R-:W2:Y:S01]  /*2270*/  LDG.E.U8 R7, desc[UR8][R6.64] ;  /* 0x0000000806077981 */ /* 0x000ea2000c1e1100 */
[C---:B------:R-:W-:Y:S02]  /*2280*/  IADD3 R8, P0, PT, R5.reuse, R4, RZ ;  /* 0x0000000405087210 */ /* 0x040fe40007f1e0ff */
[----:B------:R-:W-:Y:S02]  /*2290*/  IADD3 R12, PT, PT, R12, 0x1, RZ ;  /* 0x000000010c0c7810 */ /* 0x000fe40007ffe0ff */
[C---:B------:R-:W-:Y:S01]  /*22a0*/  LEA.HI.X.SX32 R9, R5.reuse, R0, 0x1, P0 ;  /* 0x0000000005097211 */ /* 0x040fe200000f0eff */
[----:B------:R-:W-:Y:S01]  /*22b0*/  VIADD R5, R5, 0x1 ;  /* 0x0000000105057836 */ /* 0x000fe20000000000 */
[----:B------:R-:W-:Y:S02]  /*22c0*/  ISETP.GE.AND P0, PT, R12, R13, PT ;  /* 0x0000000d0c00720c */ /* 0x000fe40003f06270 */
[----:B------:R-:W-:Y:S02]  /*22d0*/  IADD3 R11, PT, PT, R11, 0x1, RZ ;  /* 0x000000010b0b7810 */ /* 0x000fe40007ffe0ff */
[----:B------:R-:W-:Y:S01]  /*22e0*/  ISETP.LT.AND P2, PT, R5, UR4, PT ;  /* 0x0000000405007c0c */ /* 0x000fe2000bf41270 */
[----:B--2---:R1:W-:-:S12]  /*22f0*/  STG.E.U8 desc[UR8][R8.64], R7 ;  /* 0x0000000708007986 */ /* 0x0043d8000c101108 */
[----:B------:R-:W-:Y:S05]  /*2300*/  @!P0 BRA P2, `(.L_x_8) ;  /* 0xfffffffc00cc8947 */ /* 0x000fea000103ffff */
.L_x_7:
[----:B------:R-:W-:Y:S05]  /*2310*/  BSYNC.RECONVERGENT B0 ;  /* 0x0000000000007941 */ /* 0x000fea0003800200 */
.L_x_6:
[----:B------:R-:W-:Y:S05]  /*2320*/  @P1 BRA `(.L_x_9) ;  /* 0xfffffffc007c1947 */ /* 0x000fea000383ffff */
[--C-:B------:R-:W-:Y:S01]  /*2330*/  SHF.R.S32.HI R3, RZ, 0x1f, R5.reuse ;  /* 0x0000001fff037819 */ /* 0x100fe20000011405 */
[----:B------:R-:W-:-:S07]  /*2340*/  IMAD.MOV.U32 R2, RZ, RZ, R5 ;  /* 0x000000ffff027224 */ /* 0x000fce00078e0005 */
.L_x_5:
[----:B------:R-:W-:-:S04]  /*2350*/  IADD3 R4, P0, PT, R2, R4, RZ ;  /* 0x0000000402047210 */ /* 0x000fc80007f1e0ff */
[----:B------:R-:W-:-:S05]  /*2360*/  IADD3.X R5, PT, PT, R3, R0, RZ, P0, !PT ;  /* 0x0000000003057210 */ /* 0x000fca00007fe4ff */
[----:B------:R-:W-:Y:S01]  /*2370*/  STG.E.U8 desc[UR8][R4.64], RZ ;  /* 0x000000ff04007986 */ /* 0x000fe2000c101108 */
[----:B------:R-:W-:Y:S05]  /*2380*/  EXIT ;  /* 0x000000000000794d */ /* 0x000fea0003800000 */
.L_x_10:
[----:B------:R-:W-:-:S00]  /*2390*/  BRA `(.L_x_10) ;  /* 0xfffffffc00fc7947 */ /* 0x000fc0000383ffff */
[----:B------:R-:W-:-:S00]  /*23a0*/  NOP ;  /* 0x0000000000007918 */ /* 0x000fc00000000000 */
        /* <DEDUP_REMOVED lines=13> */
.L_x_11:


//--------------------- .nv.shared.reserved.0     --------------------------
	.section	.nv.shared.reserved.0,"aw",@nobits
	.weak		__nv_reservedSMEM_offset_0_alias
	.size		__nv_reservedSMEM_offset_0_alias, 0, 64
	.other		__nv_reservedSMEM_offset_0_alias,@"STO_CUDA_RESERVED_SHARED STV_DEFAULT"
__nv_reservedSMEM_offset_0_alias:
	.zero		0
	.zero		64


//--------------------- .nv.constant0._Z20pcfg_generate_kernelP11SegmentInfoiiiPc --------------------------
	.section	.nv.constant0._Z20pcfg_generate_kernelP11SegmentInfoiiiPc,"a",@progbits
	.sectionflags	@""
	.align	4
.nv.constant0._Z20pcfg_generate_kernelP11SegmentInfoiiiPc:
	.zero		928


//--------------------- SYMBOLS --------------------------

	.type		.nv.reservedSmem.offset0,@object
	.size		.nv.reservedSmem.offset0,0x4
